//
// Generated by NVIDIA NVVM Compiler
//
// Compiler Build ID: CL-36424714
// Cuda compilation tools, release 13.0, V13.0.88
// Based on NVVM 20.0.0
//

.version 9.0
.target sm_100
.address_size 64

	// .globl	fused_nn_conv2d_add_nn_relu_6_kernel0
// _ZZ37fused_nn_conv2d_add_nn_relu_6_kernel0E11basicoffset has been demoted
// _ZZ37fused_nn_conv2d_add_nn_relu_6_kernel0E15pad_temp_shared has been demoted
// _ZZ37fused_nn_conv2d_add_nn_relu_6_kernel0E18placeholder_shared has been demoted

.visible .entry fused_nn_conv2d_add_nn_relu_6_kernel0(
	.param .u64 .ptr .align 1 fused_nn_conv2d_add_nn_relu_6_kernel0_param_0,
	.param .u32 fused_nn_conv2d_add_nn_relu_6_kernel0_param_1,
	.param .u64 .ptr .align 1 fused_nn_conv2d_add_nn_relu_6_kernel0_param_2,
	.param .u64 .ptr .align 1 fused_nn_conv2d_add_nn_relu_6_kernel0_param_3,
	.param .u64 .ptr .align 1 fused_nn_conv2d_add_nn_relu_6_kernel0_param_4,
	.param .u64 .ptr .align 1 fused_nn_conv2d_add_nn_relu_6_kernel0_param_5,
	.param .u64 .ptr .align 1 fused_nn_conv2d_add_nn_relu_6_kernel0_param_6
)
{
	.reg .pred 	%p<51>;
	.reg .b16 	%rs<36>;
	.reg .b32 	%r<325>;
	.reg .b32 	%f<1651>;
	.reg .b64 	%rd<94>;
	// demoted variable
	.shared .align 4 .u32 _ZZ37fused_nn_conv2d_add_nn_relu_6_kernel0E11basicoffset;
	// demoted variable
	.shared .align 4 .b8 _ZZ37fused_nn_conv2d_add_nn_relu_6_kernel0E15pad_temp_shared[1792];
	// demoted variable
	.shared .align 4 .b8 _ZZ37fused_nn_conv2d_add_nn_relu_6_kernel0E18placeholder_shared[1024];
	ld.param.u64 	%rd11, [fused_nn_conv2d_add_nn_relu_6_kernel0_param_0];
	ld.param.u32 	%r36, [fused_nn_conv2d_add_nn_relu_6_kernel0_param_1];
	ld.param.u64 	%rd12, [fused_nn_conv2d_add_nn_relu_6_kernel0_param_2];
	ld.param.u64 	%rd16, [fused_nn_conv2d_add_nn_relu_6_kernel0_param_4];
	cvta.to.global.u64 	%rd1, %rd16;
	mov.u32 	%r1, %tid.x;
	mov.u32 	%r37, %tid.y;
	add.s32 	%r38, %r1, %r37;
	mov.u32 	%r2, %tid.z;
	or.b32  	%r39, %r38, %r2;
	setp.ne.s32 	%p4, %r39, 0;
	@%p4 bra 	$L__BB0_4;
	mov.b32 	%r41, -1;
	st.shared.u32 	[_ZZ37fused_nn_conv2d_add_nn_relu_6_kernel0E11basicoffset], %r41;
	// begin inline asm
	mov.u32 %r40, %smid;
	// end inline asm
	shl.b32 	%r4, %r36, 5;
	setp.ge.s32 	%p5, %r40, %r4;
	add.s32 	%r42, %r4, -32;
	setp.lt.s32 	%p6, %r40, %r42;
	or.pred  	%p7, %p5, %p6;
	@%p7 bra 	$L__BB0_4;
	cvta.to.global.u64 	%rd17, %rd12;
	mul.wide.s32 	%rd18, %r40, 4;
	add.s64 	%rd19, %rd17, %rd18;
	atom.global.add.u32 	%r5, [%rd19], 1;
	setp.gt.s32 	%p8, %r5, 0;
	@%p8 bra 	$L__BB0_4;
	sub.s32 	%r43, %r40, %r4;
	add.s32 	%r44, %r43, %r5;
	add.s32 	%r45, %r44, 32;
	st.shared.u32 	[_ZZ37fused_nn_conv2d_add_nn_relu_6_kernel0E11basicoffset], %r45;
	cvta.to.global.u64 	%rd20, %rd11;
	add.s64 	%rd22, %rd20, %rd18;
	atom.global.add.u32 	%r46, [%rd22], 1;
$L__BB0_4:
	bar.sync 	0;
	ld.shared.u32 	%r322, [_ZZ37fused_nn_conv2d_add_nn_relu_6_kernel0E11basicoffset];
	setp.gt.u32 	%p9, %r322, 895;
	@%p9 bra 	$L__BB0_53;
	cvt.u16.u32 	%rs5, %r1;
	mul.hi.u16 	%rs6, %rs5, 2341;
	mul.lo.s16 	%rs7, %rs6, 28;
	sub.s16 	%rs8, %rs5, %rs7;
	setp.gt.u16 	%p10, %rs8, 13;
	selp.u32 	%r7, 1, 0, %p10;
	mul.hi.u16 	%rs9, %rs5, 4682;
	mul.lo.s16 	%rs10, %rs9, 14;
	sub.s16 	%rs1, %rs5, %rs10;
	cvt.u32.u16 	%r8, %rs6;
	shl.b16 	%rs11, %rs8, 2;
	cvt.u32.u16 	%r9, %rs11;
	mad.lo.s32 	%r10, %r2, 6272, -57;
	shl.b32 	%r48, %r1, 2;
	mad.lo.s32 	%r49, %r2, 224, %r48;
	shl.b32 	%r50, %r49, 2;
	mov.u32 	%r51, _ZZ37fused_nn_conv2d_add_nn_relu_6_kernel0E15pad_temp_shared;
	add.s32 	%r11, %r51, %r50;
	or.b32  	%r52, %r48, 1;
	cvt.u16.u32 	%rs12, %r52;
	mul.hi.u16 	%rs13, %rs12, 2341;
	shr.u16 	%rs14, %rs13, 2;
	mul.lo.s16 	%rs15, %rs14, 112;
	sub.s16 	%rs16, %rs12, %rs15;
	cvt.u32.u16 	%r53, %rs16;
	setp.lt.u16 	%p11, %rs16, 56;
	cvt.u32.u16 	%r12, %rs14;
	add.s32 	%r13, %r10, %r53;
	or.b32  	%r54, %r48, 2;
	cvt.u16.u32 	%rs17, %r54;
	mul.hi.u16 	%rs18, %rs17, 2341;
	shr.u16 	%rs19, %rs18, 2;
	mul.lo.s16 	%rs20, %rs19, 112;
	sub.s16 	%rs21, %rs17, %rs20;
	cvt.u32.u16 	%r55, %rs21;
	setp.lt.u16 	%p12, %rs21, 56;
	cvt.u32.u16 	%r14, %rs19;
	add.s32 	%r15, %r10, %r55;
	cvt.u16.u32 	%rs22, %r48;
	or.b16  	%rs23, %rs22, 3;
	mul.hi.u16 	%rs24, %rs23, 2341;
	shr.u16 	%rs25, %rs24, 2;
	mul.lo.s16 	%rs26, %rs25, 112;
	sub.s16 	%rs27, %rs23, %rs26;
	cvt.u32.u16 	%r56, %rs27;
	setp.lt.u16 	%p13, %rs27, 56;
	cvt.u32.u16 	%r16, %rs25;
	add.s32 	%r17, %r10, %r56;
	shl.b32 	%r57, %r2, 5;
	mul.lo.s32 	%r58, %r1, 3;
	shr.u32 	%r59, %r58, 2;
	add.s32 	%r60, %r57, %r59;
	setp.gt.u32 	%p14, %r60, 63;
	shl.b32 	%r61, %r2, 7;
	add.s32 	%r62, %r61, %r58;
	setp.gt.u32 	%p15, %r62, 255;
	setp.gt.u32 	%p16, %r1, 42;
	or.pred  	%p17, %p16, %p15;
	shl.b32 	%r63, %r62, 2;
	mov.u32 	%r64, _ZZ37fused_nn_conv2d_add_nn_relu_6_kernel0E18placeholder_shared;
	add.s32 	%r18, %r64, %r63;
	sub.s32 	%r65, %r52, %r1;
	shr.u32 	%r66, %r65, 2;
	add.s32 	%r67, %r57, %r66;
	setp.gt.u32 	%p19, %r67, 63;
	setp.gt.u32 	%p20, %r62, 254;
	or.pred  	%p21, %p16, %p20;
	sub.s32 	%r68, %r54, %r1;
	shr.u32 	%r69, %r68, 2;
	add.s32 	%r70, %r57, %r69;
	setp.gt.u32 	%p23, %r70, 63;
	setp.gt.u32 	%p24, %r62, 253;
	setp.gt.u32 	%p25, %r1, 41;
	or.pred  	%p26, %p25, %p24;
	shr.u16 	%rs28, %rs13, 1;
	mul.lo.s16 	%rs29, %rs28, 56;
	sub.s16 	%rs2, %rs12, %rs29;
	shr.u16 	%rs30, %rs18, 1;
	mul.lo.s16 	%rs31, %rs30, 56;
	sub.s16 	%rs3, %rs17, %rs31;
	shr.u16 	%rs32, %rs24, 1;
	mul.lo.s16 	%rs33, %rs32, 56;
	sub.s16 	%rs4, %rs23, %rs33;
	selp.s32 	%r19, -1, 0, %p11;
	selp.s32 	%r20, -1, 0, %p12;
	selp.s32 	%r21, -1, 0, %p13;
	or.pred  	%p1, %p14, %p17;
	or.pred  	%p2, %p19, %p21;
	or.pred  	%p3, %p23, %p26;
	prmt.b32 	%r78, %r8, 112, 0x3340U;
	prmt.b32 	%r79, %r80, %r81, 0x3340U;
	prmt.b32 	%r82, %r78, %r79, 0x5410U;
	prmt.b32 	%r83, %r12, 112, 0x3340U;
	prmt.b32 	%r84, %r83, %r79, 0x5410U;
	prmt.b32 	%r85, %r14, 112, 0x3340U;
	prmt.b32 	%r86, %r85, %r79, 0x5410U;
	prmt.b32 	%r87, %r16, 112, 0x3340U;
	prmt.b32 	%r88, %r87, %r79, 0x5410U;
$L__BB0_6:
	shr.u32 	%r72, %r322, 7;
	mul.hi.u32 	%r73, %r72, 613566757;
	mul.lo.s32 	%r74, %r73, 896;
	sub.s32 	%r75, %r322, %r74;
	shr.u32 	%r23, %r75, 5;
	and.b32  	%r76, %r75, 31;
	mul.lo.s32 	%r24, %r76, 200704;
	cvt.u16.u32 	%rs34, %r23;
	mov.b16 	%rs35, 3136;
	mov.b32 	%r77, {%rs35, %rs34};
	dp2a.lo.u32.u32 	%r25, %r77, %r82, %r9;
	mov.b32 	%r323, 0;
	dp2a.lo.u32.u32 	%r26, %r77, %r84, %r323;
	dp2a.lo.u32.u32 	%r27, %r77, %r86, %r323;
	dp2a.lo.u32.u32 	%r28, %r77, %r88, %r323;
	mov.f32 	%f1575, 0f00000000;
	mov.f32 	%f1576, %f1575;
	mov.f32 	%f1577, %f1575;
	mov.f32 	%f1578, %f1575;
	mov.f32 	%f1579, %f1575;
	mov.f32 	%f1580, %f1575;
	mov.f32 	%f1581, %f1575;
	mov.f32 	%f1582, %f1575;
	mov.f32 	%f1583, %f1575;
	mov.f32 	%f1584, %f1575;
	mov.f32 	%f1585, %f1575;
	mov.f32 	%f1586, %f1575;
	mov.f32 	%f1587, %f1575;
	mov.f32 	%f1588, %f1575;
	mov.f32 	%f1589, %f1575;
	mov.f32 	%f1590, %f1575;
	mov.f32 	%f1591, %f1575;
	mov.f32 	%f1592, %f1575;
	mov.f32 	%f1593, %f1575;
	mov.f32 	%f1594, %f1575;
	mov.f32 	%f1595, %f1575;
	mov.f32 	%f1596, %f1575;
	mov.f32 	%f1597, %f1575;
	mov.f32 	%f1598, %f1575;
	mov.f32 	%f1599, %f1575;
	mov.f32 	%f1600, %f1575;
	mov.f32 	%f1601, %f1575;
	mov.f32 	%f1602, %f1575;
	mov.f32 	%f1603, %f1575;
	mov.f32 	%f1604, %f1575;
	mov.f32 	%f1605, %f1575;
	mov.f32 	%f1606, %f1575;
	mov.f32 	%f1607, %f1575;
	mov.f32 	%f1608, %f1575;
	mov.f32 	%f1609, %f1575;
	mov.f32 	%f1610, %f1575;
	mov.f32 	%f1611, %f1575;
	mov.f32 	%f1612, %f1575;
	mov.f32 	%f1613, %f1575;
	mov.f32 	%f1614, %f1575;
	mov.f32 	%f1615, %f1575;
	mov.f32 	%f1616, %f1575;
	mov.f32 	%f1617, %f1575;
	mov.f32 	%f1618, %f1575;
	mov.f32 	%f1619, %f1575;
	mov.f32 	%f1620, %f1575;
	mov.f32 	%f1621, %f1575;
	mov.f32 	%f1622, %f1575;
	mov.f32 	%f1623, %f1575;
	mov.f32 	%f1624, %f1575;
	mov.f32 	%f1625, %f1575;
	mov.f32 	%f1626, %f1575;
	mov.f32 	%f1627, %f1575;
	mov.f32 	%f1628, %f1575;
	mov.f32 	%f1629, %f1575;
	mov.f32 	%f1630, %f1575;
	mov.f32 	%f1631, %f1575;
	mov.f32 	%f1632, %f1575;
	mov.f32 	%f1633, %f1575;
	mov.f32 	%f1634, %f1575;
	mov.f32 	%f1635, %f1575;
	mov.f32 	%f1636, %f1575;
	mov.f32 	%f1637, %f1575;
	mov.f32 	%f1638, %f1575;
$L__BB0_7:
	mov.b32 	%r324, 0;
$L__BB0_8:
	ld.param.u64 	%rd89, [fused_nn_conv2d_add_nn_relu_6_kernel0_param_3];
	setp.eq.s16 	%p28, %rs1, 0;
	bar.sync 	0;
	shl.b32 	%r90, %r23, 1;
	or.b32  	%r91, %r90, %r7;
	add.s32 	%r92, %r91, %r324;
	add.s32 	%r93, %r92, -57;
	setp.lt.u32 	%p29, %r93, -56;
	or.pred  	%p30, %p28, %p29;
	mul.lo.s32 	%r94, %r323, 12544;
	mad.lo.s32 	%r95, %r324, 56, %r94;
	add.s32 	%r31, %r95, %r24;
	add.s32 	%r96, %r31, %r25;
	add.s32 	%r97, %r96, %r10;
	add.s32 	%r32, %r31, %r26;
	cvta.to.global.u64 	%rd2, %rd89;
	mul.wide.s32 	%rd23, %r97, 4;
	add.s64 	%rd3, %rd2, %rd23;
	mov.f32 	%f1639, 0f00000000;
	@%p30 bra 	$L__BB0_10;
	ld.global.nc.f32 	%f1639, [%rd3];
$L__BB0_10:
	st.shared.f32 	[%r11], %f1639;
	add.s32 	%r99, %r90, %r19;
	add.s32 	%r100, %r324, %r99;
	setp.gt.u32 	%p31, %r100, 55;
	add.s32 	%r101, %r32, %r13;
	mul.wide.s32 	%rd24, %r101, 4;
	add.s64 	%rd4, %rd2, %rd24;
	mov.f32 	%f1640, 0f00000000;
	@%p31 bra 	$L__BB0_12;
	ld.global.nc.f32 	%f1640, [%rd4];
$L__BB0_12:
	st.shared.f32 	[%r11+4], %f1640;
	add.s32 	%r103, %r90, %r20;
	add.s32 	%r104, %r324, %r103;
	setp.gt.u32 	%p32, %r104, 55;
	add.s32 	%r105, %r31, %r27;
	add.s32 	%r106, %r105, %r15;
	mul.wide.s32 	%rd25, %r106, 4;
	add.s64 	%rd5, %rd2, %rd25;
	mov.f32 	%f1641, 0f00000000;
	@%p32 bra 	$L__BB0_14;
	ld.global.nc.f32 	%f1641, [%rd5];
$L__BB0_14:
	st.shared.f32 	[%r11+8], %f1641;
	add.s32 	%r108, %r90, %r21;
	add.s32 	%r109, %r324, %r108;
	setp.gt.u32 	%p33, %r109, 55;
	add.s32 	%r110, %r31, %r28;
	add.s32 	%r111, %r110, %r17;
	mul.wide.s32 	%rd26, %r111, 4;
	add.s64 	%rd6, %rd2, %rd26;
	mov.f32 	%f1642, 0f00000000;
	@%p33 bra 	$L__BB0_16;
	ld.global.nc.f32 	%f1642, [%rd6];
$L__BB0_16:
	st.shared.f32 	[%r11+12], %f1642;
	@%p1 bra 	$L__BB0_18;
	mov.u32 	%r112, %tid.x;
	mul.lo.s32 	%r113, %r112, 3;
	shr.u32 	%r114, %r113, 2;
	mov.u32 	%r115, %tid.z;
	mul.lo.s32 	%r116, %r115, 18432;
	mad.lo.s32 	%r117, %r114, 576, %r116;
	and.b32  	%r118, %r113, 3;
	mul.lo.s32 	%r119, %r118, 9;
	or.b32  	%r120, %r117, %r119;
	mad.lo.s32 	%r121, %r323, 36, %r120;
	mad.lo.s32 	%r122, %r324, 3, %r121;
	mul.wide.u32 	%rd27, %r122, 4;
	add.s64 	%rd28, %rd1, %rd27;
	ld.global.nc.f32 	%f350, [%rd28];
	st.shared.f32 	[%r18], %f350;
$L__BB0_18:
	@%p2 bra 	$L__BB0_20;
	mov.u32 	%r123, %tid.x;
	shl.b32 	%r124, %r123, 2;
	sub.s32 	%r125, %r124, %r123;
	add.s32 	%r126, %r125, 1;
	shr.u32 	%r127, %r126, 2;
	mov.u32 	%r128, %tid.z;
	mul.lo.s32 	%r129, %r128, 18432;
	mad.lo.s32 	%r130, %r127, 576, %r129;
	and.b32  	%r131, %r126, 3;
	mul.lo.s32 	%r132, %r131, 9;
	or.b32  	%r133, %r130, %r132;
	mad.lo.s32 	%r134, %r323, 36, %r133;
	mad.lo.s32 	%r135, %r324, 3, %r134;
	mul.wide.u32 	%rd29, %r135, 4;
	add.s64 	%rd30, %rd1, %rd29;
	ld.global.nc.f32 	%f351, [%rd30];
	st.shared.f32 	[%r18+4], %f351;
$L__BB0_20:
	@%p3 bra 	$L__BB0_22;
	mov.u32 	%r136, %tid.x;
	shl.b32 	%r137, %r136, 2;
	sub.s32 	%r138, %r137, %r136;
	add.s32 	%r139, %r138, 2;
	shr.u32 	%r140, %r139, 2;
	mov.u32 	%r141, %tid.z;
	mul.lo.s32 	%r142, %r141, 18432;
	mad.lo.s32 	%r143, %r140, 576, %r142;
	neg.s32 	%r144, %r136;
	and.b32  	%r145, %r144, 3;
	xor.b32  	%r146, %r145, 2;
	mul.lo.s32 	%r147, %r146, 9;
	or.b32  	%r148, %r143, %r147;
	mad.lo.s32 	%r149, %r323, 36, %r148;
	mad.lo.s32 	%r150, %r324, 3, %r149;
	mul.wide.u32 	%rd31, %r150, 4;
	add.s64 	%rd32, %rd1, %rd31;
	ld.global.nc.f32 	%f352, [%rd32];
	st.shared.f32 	[%r18+8], %f352;
$L__BB0_22:
	ld.param.u64 	%rd90, [fused_nn_conv2d_add_nn_relu_6_kernel0_param_3];
	cvta.to.global.u64 	%rd7, %rd90;
	bar.sync 	0;
	mov.u32 	%r151, %tid.x;
	shl.b32 	%r152, %r151, 2;
	mov.u32 	%r153, _ZZ37fused_nn_conv2d_add_nn_relu_6_kernel0E15pad_temp_shared;
	add.s32 	%r154, %r153, %r152;
	ld.shared.f32 	%f354, [%r154];
	mov.u32 	%r155, %tid.z;
	shl.b32 	%r156, %r155, 4;
	mov.u32 	%r157, _ZZ37fused_nn_conv2d_add_nn_relu_6_kernel0E18placeholder_shared;
	add.s32 	%r158, %r157, %r156;
	ld.shared.f32 	%f355, [%r158];
	fma.rn.f32 	%f356, %f354, %f355, %f1575;
	ld.shared.f32 	%f357, [%r158+32];
	fma.rn.f32 	%f358, %f354, %f357, %f1577;
	ld.shared.f32 	%f359, [%r158+64];
	fma.rn.f32 	%f360, %f354, %f359, %f1579;
	ld.shared.f32 	%f361, [%r158+96];
	fma.rn.f32 	%f362, %f354, %f361, %f1581;
	ld.shared.f32 	%f363, [%r158+128];
	fma.rn.f32 	%f364, %f354, %f363, %f1583;
	ld.shared.f32 	%f365, [%r158+160];
	fma.rn.f32 	%f366, %f354, %f365, %f1585;
	ld.shared.f32 	%f367, [%r158+192];
	fma.rn.f32 	%f368, %f354, %f367, %f1587;
	ld.shared.f32 	%f369, [%r158+224];
	fma.rn.f32 	%f370, %f354, %f369, %f1589;
	ld.shared.f32 	%f371, [%r158+256];
	fma.rn.f32 	%f372, %f354, %f371, %f1591;
	ld.shared.f32 	%f373, [%r158+288];
	fma.rn.f32 	%f374, %f354, %f373, %f1593;
	ld.shared.f32 	%f375, [%r158+320];
	fma.rn.f32 	%f376, %f354, %f375, %f1595;
	ld.shared.f32 	%f377, [%r158+352];
	fma.rn.f32 	%f378, %f354, %f377, %f1597;
	ld.shared.f32 	%f379, [%r158+384];
	fma.rn.f32 	%f380, %f354, %f379, %f1599;
	ld.shared.f32 	%f381, [%r158+416];
	fma.rn.f32 	%f382, %f354, %f381, %f1601;
	ld.shared.f32 	%f383, [%r158+448];
	fma.rn.f32 	%f384, %f354, %f383, %f1603;
	ld.shared.f32 	%f385, [%r158+480];
	fma.rn.f32 	%f386, %f354, %f385, %f1605;
	ld.shared.f32 	%f387, [%r158+512];
	fma.rn.f32 	%f388, %f354, %f387, %f1607;
	ld.shared.f32 	%f389, [%r158+544];
	fma.rn.f32 	%f390, %f354, %f389, %f1609;
	ld.shared.f32 	%f391, [%r158+576];
	fma.rn.f32 	%f392, %f354, %f391, %f1611;
	ld.shared.f32 	%f393, [%r158+608];
	fma.rn.f32 	%f394, %f354, %f393, %f1613;
	ld.shared.f32 	%f395, [%r158+640];
	fma.rn.f32 	%f396, %f354, %f395, %f1615;
	ld.shared.f32 	%f397, [%r158+672];
	fma.rn.f32 	%f398, %f354, %f397, %f1617;
	ld.shared.f32 	%f399, [%r158+704];
	fma.rn.f32 	%f400, %f354, %f399, %f1619;
	ld.shared.f32 	%f401, [%r158+736];
	fma.rn.f32 	%f402, %f354, %f401, %f1621;
	ld.shared.f32 	%f403, [%r158+768];
	fma.rn.f32 	%f404, %f354, %f403, %f1623;
	ld.shared.f32 	%f405, [%r158+800];
	fma.rn.f32 	%f406, %f354, %f405, %f1625;
	ld.shared.f32 	%f407, [%r158+832];
	fma.rn.f32 	%f408, %f354, %f407, %f1627;
	ld.shared.f32 	%f409, [%r158+864];
	fma.rn.f32 	%f410, %f354, %f409, %f1629;
	ld.shared.f32 	%f411, [%r158+896];
	fma.rn.f32 	%f412, %f354, %f411, %f1631;
	ld.shared.f32 	%f413, [%r158+928];
	fma.rn.f32 	%f414, %f354, %f413, %f1633;
	ld.shared.f32 	%f415, [%r158+960];
	fma.rn.f32 	%f416, %f354, %f415, %f1635;
	ld.shared.f32 	%f417, [%r158+992];
	fma.rn.f32 	%f418, %f354, %f417, %f1637;
	ld.shared.f32 	%f419, [%r154+224];
	fma.rn.f32 	%f420, %f419, %f355, %f1576;
	fma.rn.f32 	%f421, %f419, %f357, %f1578;
	fma.rn.f32 	%f422, %f419, %f359, %f1580;
	fma.rn.f32 	%f423, %f419, %f361, %f1582;
	fma.rn.f32 	%f424, %f419, %f363, %f1584;
	fma.rn.f32 	%f425, %f419, %f365, %f1586;
	fma.rn.f32 	%f426, %f419, %f367, %f1588;
	fma.rn.f32 	%f427, %f419, %f369, %f1590;
	fma.rn.f32 	%f428, %f419, %f371, %f1592;
	fma.rn.f32 	%f429, %f419, %f373, %f1594;
	fma.rn.f32 	%f430, %f419, %f375, %f1596;
	fma.rn.f32 	%f431, %f419, %f377, %f1598;
	fma.rn.f32 	%f432, %f419, %f379, %f1600;
	fma.rn.f32 	%f433, %f419, %f381, %f1602;
	fma.rn.f32 	%f434, %f419, %f383, %f1604;
	fma.rn.f32 	%f435, %f419, %f385, %f1606;
	fma.rn.f32 	%f436, %f419, %f387, %f1608;
	fma.rn.f32 	%f437, %f419, %f389, %f1610;
	fma.rn.f32 	%f438, %f419, %f391, %f1612;
	fma.rn.f32 	%f439, %f419, %f393, %f1614;
	fma.rn.f32 	%f440, %f419, %f395, %f1616;
	fma.rn.f32 	%f441, %f419, %f397, %f1618;
	fma.rn.f32 	%f442, %f419, %f399, %f1620;
	fma.rn.f32 	%f443, %f419, %f401, %f1622;
	fma.rn.f32 	%f444, %f419, %f403, %f1624;
	fma.rn.f32 	%f445, %f419, %f405, %f1626;
	fma.rn.f32 	%f446, %f419, %f407, %f1628;
	fma.rn.f32 	%f447, %f419, %f409, %f1630;
	fma.rn.f32 	%f448, %f419, %f411, %f1632;
	fma.rn.f32 	%f449, %f419, %f413, %f1634;
	fma.rn.f32 	%f450, %f419, %f415, %f1636;
	fma.rn.f32 	%f451, %f419, %f417, %f1638;
	ld.shared.f32 	%f452, [%r154+448];
	ld.shared.f32 	%f453, [%r158+4];
	fma.rn.f32 	%f454, %f452, %f453, %f356;
	ld.shared.f32 	%f455, [%r158+36];
	fma.rn.f32 	%f456, %f452, %f455, %f358;
	ld.shared.f32 	%f457, [%r158+68];
	fma.rn.f32 	%f458, %f452, %f457, %f360;
	ld.shared.f32 	%f459, [%r158+100];
	fma.rn.f32 	%f460, %f452, %f459, %f362;
	ld.shared.f32 	%f461, [%r158+132];
	fma.rn.f32 	%f462, %f452, %f461, %f364;
	ld.shared.f32 	%f463, [%r158+164];
	fma.rn.f32 	%f464, %f452, %f463, %f366;
	ld.shared.f32 	%f465, [%r158+196];
	fma.rn.f32 	%f466, %f452, %f465, %f368;
	ld.shared.f32 	%f467, [%r158+228];
	fma.rn.f32 	%f468, %f452, %f467, %f370;
	ld.shared.f32 	%f469, [%r158+260];
	fma.rn.f32 	%f470, %f452, %f469, %f372;
	ld.shared.f32 	%f471, [%r158+292];
	fma.rn.f32 	%f472, %f452, %f471, %f374;
	ld.shared.f32 	%f473, [%r158+324];
	fma.rn.f32 	%f474, %f452, %f473, %f376;
	ld.shared.f32 	%f475, [%r158+356];
	fma.rn.f32 	%f476, %f452, %f475, %f378;
	ld.shared.f32 	%f477, [%r158+388];
	fma.rn.f32 	%f478, %f452, %f477, %f380;
	ld.shared.f32 	%f479, [%r158+420];
	fma.rn.f32 	%f480, %f452, %f479, %f382;
	ld.shared.f32 	%f481, [%r158+452];
	fma.rn.f32 	%f482, %f452, %f481, %f384;
	ld.shared.f32 	%f483, [%r158+484];
	fma.rn.f32 	%f484, %f452, %f483, %f386;
	ld.shared.f32 	%f485, [%r158+516];
	fma.rn.f32 	%f486, %f452, %f485, %f388;
	ld.shared.f32 	%f487, [%r158+548];
	fma.rn.f32 	%f488, %f452, %f487, %f390;
	ld.shared.f32 	%f489, [%r158+580];
	fma.rn.f32 	%f490, %f452, %f489, %f392;
	ld.shared.f32 	%f491, [%r158+612];
	fma.rn.f32 	%f492, %f452, %f491, %f394;
	ld.shared.f32 	%f493, [%r158+644];
	fma.rn.f32 	%f494, %f452, %f493, %f396;
	ld.shared.f32 	%f495, [%r158+676];
	fma.rn.f32 	%f496, %f452, %f495, %f398;
	ld.shared.f32 	%f497, [%r158+708];
	fma.rn.f32 	%f498, %f452, %f497, %f400;
	ld.shared.f32 	%f499, [%r158+740];
	fma.rn.f32 	%f500, %f452, %f499, %f402;
	ld.shared.f32 	%f501, [%r158+772];
	fma.rn.f32 	%f502, %f452, %f501, %f404;
	ld.shared.f32 	%f503, [%r158+804];
	fma.rn.f32 	%f504, %f452, %f503, %f406;
	ld.shared.f32 	%f505, [%r158+836];
	fma.rn.f32 	%f506, %f452, %f505, %f408;
	ld.shared.f32 	%f507, [%r158+868];
	fma.rn.f32 	%f508, %f452, %f507, %f410;
	ld.shared.f32 	%f509, [%r158+900];
	fma.rn.f32 	%f510, %f452, %f509, %f412;
	ld.shared.f32 	%f511, [%r158+932];
	fma.rn.f32 	%f512, %f452, %f511, %f414;
	ld.shared.f32 	%f513, [%r158+964];
	fma.rn.f32 	%f514, %f452, %f513, %f416;
	ld.shared.f32 	%f515, [%r158+996];
	fma.rn.f32 	%f516, %f452, %f515, %f418;
	ld.shared.f32 	%f517, [%r154+672];
	fma.rn.f32 	%f518, %f517, %f453, %f420;
	fma.rn.f32 	%f519, %f517, %f455, %f421;
	fma.rn.f32 	%f520, %f517, %f457, %f422;
	fma.rn.f32 	%f521, %f517, %f459, %f423;
	fma.rn.f32 	%f522, %f517, %f461, %f424;
	fma.rn.f32 	%f523, %f517, %f463, %f425;
	fma.rn.f32 	%f524, %f517, %f465, %f426;
	fma.rn.f32 	%f525, %f517, %f467, %f427;
	fma.rn.f32 	%f526, %f517, %f469, %f428;
	fma.rn.f32 	%f527, %f517, %f471, %f429;
	fma.rn.f32 	%f528, %f517, %f473, %f430;
	fma.rn.f32 	%f529, %f517, %f475, %f431;
	fma.rn.f32 	%f530, %f517, %f477, %f432;
	fma.rn.f32 	%f531, %f517, %f479, %f433;
	fma.rn.f32 	%f532, %f517, %f481, %f434;
	fma.rn.f32 	%f533, %f517, %f483, %f435;
	fma.rn.f32 	%f534, %f517, %f485, %f436;
	fma.rn.f32 	%f535, %f517, %f487, %f437;
	fma.rn.f32 	%f536, %f517, %f489, %f438;
	fma.rn.f32 	%f537, %f517, %f491, %f439;
	fma.rn.f32 	%f538, %f517, %f493, %f440;
	fma.rn.f32 	%f539, %f517, %f495, %f441;
	fma.rn.f32 	%f540, %f517, %f497, %f442;
	fma.rn.f32 	%f541, %f517, %f499, %f443;
	fma.rn.f32 	%f542, %f517, %f501, %f444;
	fma.rn.f32 	%f543, %f517, %f503, %f445;
	fma.rn.f32 	%f544, %f517, %f505, %f446;
	fma.rn.f32 	%f545, %f517, %f507, %f447;
	fma.rn.f32 	%f546, %f517, %f509, %f448;
	fma.rn.f32 	%f547, %f517, %f511, %f449;
	fma.rn.f32 	%f548, %f517, %f513, %f450;
	fma.rn.f32 	%f549, %f517, %f515, %f451;
	ld.shared.f32 	%f550, [%r154+896];
	ld.shared.f32 	%f551, [%r158+8];
	fma.rn.f32 	%f552, %f550, %f551, %f454;
	ld.shared.f32 	%f553, [%r158+40];
	fma.rn.f32 	%f554, %f550, %f553, %f456;
	ld.shared.f32 	%f555, [%r158+72];
	fma.rn.f32 	%f556, %f550, %f555, %f458;
	ld.shared.f32 	%f557, [%r158+104];
	fma.rn.f32 	%f558, %f550, %f557, %f460;
	ld.shared.f32 	%f559, [%r158+136];
	fma.rn.f32 	%f560, %f550, %f559, %f462;
	ld.shared.f32 	%f561, [%r158+168];
	fma.rn.f32 	%f562, %f550, %f561, %f464;
	ld.shared.f32 	%f563, [%r158+200];
	fma.rn.f32 	%f564, %f550, %f563, %f466;
	ld.shared.f32 	%f565, [%r158+232];
	fma.rn.f32 	%f566, %f550, %f565, %f468;
	ld.shared.f32 	%f567, [%r158+264];
	fma.rn.f32 	%f568, %f550, %f567, %f470;
	ld.shared.f32 	%f569, [%r158+296];
	fma.rn.f32 	%f570, %f550, %f569, %f472;
	ld.shared.f32 	%f571, [%r158+328];
	fma.rn.f32 	%f572, %f550, %f571, %f474;
	ld.shared.f32 	%f573, [%r158+360];
	fma.rn.f32 	%f574, %f550, %f573, %f476;
	ld.shared.f32 	%f575, [%r158+392];
	fma.rn.f32 	%f576, %f550, %f575, %f478;
	ld.shared.f32 	%f577, [%r158+424];
	fma.rn.f32 	%f578, %f550, %f577, %f480;
	ld.shared.f32 	%f579, [%r158+456];
	fma.rn.f32 	%f580, %f550, %f579, %f482;
	ld.shared.f32 	%f581, [%r158+488];
	fma.rn.f32 	%f582, %f550, %f581, %f484;
	ld.shared.f32 	%f583, [%r158+520];
	fma.rn.f32 	%f584, %f550, %f583, %f486;
	ld.shared.f32 	%f585, [%r158+552];
	fma.rn.f32 	%f586, %f550, %f585, %f488;
	ld.shared.f32 	%f587, [%r158+584];
	fma.rn.f32 	%f588, %f550, %f587, %f490;
	ld.shared.f32 	%f589, [%r158+616];
	fma.rn.f32 	%f590, %f550, %f589, %f492;
	ld.shared.f32 	%f591, [%r158+648];
	fma.rn.f32 	%f592, %f550, %f591, %f494;
	ld.shared.f32 	%f593, [%r158+680];
	fma.rn.f32 	%f594, %f550, %f593, %f496;
	ld.shared.f32 	%f595, [%r158+712];
	fma.rn.f32 	%f596, %f550, %f595, %f498;
	ld.shared.f32 	%f597, [%r158+744];
	fma.rn.f32 	%f598, %f550, %f597, %f500;
	ld.shared.f32 	%f599, [%r158+776];
	fma.rn.f32 	%f600, %f550, %f599, %f502;
	ld.shared.f32 	%f601, [%r158+808];
	fma.rn.f32 	%f602, %f550, %f601, %f504;
	ld.shared.f32 	%f603, [%r158+840];
	fma.rn.f32 	%f604, %f550, %f603, %f506;
	ld.shared.f32 	%f605, [%r158+872];
	fma.rn.f32 	%f606, %f550, %f605, %f508;
	ld.shared.f32 	%f607, [%r158+904];
	fma.rn.f32 	%f608, %f550, %f607, %f510;
	ld.shared.f32 	%f609, [%r158+936];
	fma.rn.f32 	%f610, %f550, %f609, %f512;
	ld.shared.f32 	%f611, [%r158+968];
	fma.rn.f32 	%f612, %f550, %f611, %f514;
	ld.shared.f32 	%f613, [%r158+1000];
	fma.rn.f32 	%f614, %f550, %f613, %f516;
	ld.shared.f32 	%f615, [%r154+1120];
	fma.rn.f32 	%f616, %f615, %f551, %f518;
	fma.rn.f32 	%f617, %f615, %f553, %f519;
	fma.rn.f32 	%f618, %f615, %f555, %f520;
	fma.rn.f32 	%f619, %f615, %f557, %f521;
	fma.rn.f32 	%f620, %f615, %f559, %f522;
	fma.rn.f32 	%f621, %f615, %f561, %f523;
	fma.rn.f32 	%f622, %f615, %f563, %f524;
	fma.rn.f32 	%f623, %f615, %f565, %f525;
	fma.rn.f32 	%f624, %f615, %f567, %f526;
	fma.rn.f32 	%f625, %f615, %f569, %f527;
	fma.rn.f32 	%f626, %f615, %f571, %f528;
	fma.rn.f32 	%f627, %f615, %f573, %f529;
	fma.rn.f32 	%f628, %f615, %f575, %f530;
	fma.rn.f32 	%f629, %f615, %f577, %f531;
	fma.rn.f32 	%f630, %f615, %f579, %f532;
	fma.rn.f32 	%f631, %f615, %f581, %f533;
	fma.rn.f32 	%f632, %f615, %f583, %f534;
	fma.rn.f32 	%f633, %f615, %f585, %f535;
	fma.rn.f32 	%f634, %f615, %f587, %f536;
	fma.rn.f32 	%f635, %f615, %f589, %f537;
	fma.rn.f32 	%f636, %f615, %f591, %f538;
	fma.rn.f32 	%f637, %f615, %f593, %f539;
	fma.rn.f32 	%f638, %f615, %f595, %f540;
	fma.rn.f32 	%f639, %f615, %f597, %f541;
	fma.rn.f32 	%f640, %f615, %f599, %f542;
	fma.rn.f32 	%f641, %f615, %f601, %f543;
	fma.rn.f32 	%f642, %f615, %f603, %f544;
	fma.rn.f32 	%f643, %f615, %f605, %f545;
	fma.rn.f32 	%f644, %f615, %f607, %f546;
	fma.rn.f32 	%f645, %f615, %f609, %f547;
	fma.rn.f32 	%f646, %f615, %f611, %f548;
	fma.rn.f32 	%f647, %f615, %f613, %f549;
	ld.shared.f32 	%f648, [%r154+1344];
	ld.shared.f32 	%f649, [%r158+12];
	fma.rn.f32 	%f137, %f648, %f649, %f552;
	ld.shared.f32 	%f650, [%r158+44];
	fma.rn.f32 	%f138, %f648, %f650, %f554;
	ld.shared.f32 	%f651, [%r158+76];
	fma.rn.f32 	%f139, %f648, %f651, %f556;
	ld.shared.f32 	%f652, [%r158+108];
	fma.rn.f32 	%f140, %f648, %f652, %f558;
	ld.shared.f32 	%f653, [%r158+140];
	fma.rn.f32 	%f141, %f648, %f653, %f560;
	ld.shared.f32 	%f654, [%r158+172];
	fma.rn.f32 	%f142, %f648, %f654, %f562;
	ld.shared.f32 	%f655, [%r158+204];
	fma.rn.f32 	%f143, %f648, %f655, %f564;
	ld.shared.f32 	%f656, [%r158+236];
	fma.rn.f32 	%f144, %f648, %f656, %f566;
	ld.shared.f32 	%f657, [%r158+268];
	fma.rn.f32 	%f145, %f648, %f657, %f568;
	ld.shared.f32 	%f658, [%r158+300];
	fma.rn.f32 	%f146, %f648, %f658, %f570;
	ld.shared.f32 	%f659, [%r158+332];
	fma.rn.f32 	%f147, %f648, %f659, %f572;
	ld.shared.f32 	%f660, [%r158+364];
	fma.rn.f32 	%f148, %f648, %f660, %f574;
	ld.shared.f32 	%f661, [%r158+396];
	fma.rn.f32 	%f149, %f648, %f661, %f576;
	ld.shared.f32 	%f662, [%r158+428];
	fma.rn.f32 	%f150, %f648, %f662, %f578;
	ld.shared.f32 	%f663, [%r158+460];
	fma.rn.f32 	%f151, %f648, %f663, %f580;
	ld.shared.f32 	%f664, [%r158+492];
	fma.rn.f32 	%f152, %f648, %f664, %f582;
	ld.shared.f32 	%f665, [%r158+524];
	fma.rn.f32 	%f153, %f648, %f665, %f584;
	ld.shared.f32 	%f666, [%r158+556];
	fma.rn.f32 	%f154, %f648, %f666, %f586;
	ld.shared.f32 	%f667, [%r158+588];
	fma.rn.f32 	%f155, %f648, %f667, %f588;
	ld.shared.f32 	%f668, [%r158+620];
	fma.rn.f32 	%f156, %f648, %f668, %f590;
	ld.shared.f32 	%f669, [%r158+652];
	fma.rn.f32 	%f157, %f648, %f669, %f592;
	ld.shared.f32 	%f670, [%r158+684];
	fma.rn.f32 	%f158, %f648, %f670, %f594;
	ld.shared.f32 	%f671, [%r158+716];
	fma.rn.f32 	%f159, %f648, %f671, %f596;
	ld.shared.f32 	%f672, [%r158+748];
	fma.rn.f32 	%f160, %f648, %f672, %f598;
	ld.shared.f32 	%f673, [%r158+780];
	fma.rn.f32 	%f161, %f648, %f673, %f600;
	ld.shared.f32 	%f674, [%r158+812];
	fma.rn.f32 	%f162, %f648, %f674, %f602;
	ld.shared.f32 	%f675, [%r158+844];
	fma.rn.f32 	%f163, %f648, %f675, %f604;
	ld.shared.f32 	%f676, [%r158+876];
	fma.rn.f32 	%f164, %f648, %f676, %f606;
	ld.shared.f32 	%f677, [%r158+908];
	fma.rn.f32 	%f165, %f648, %f677, %f608;
	ld.shared.f32 	%f678, [%r158+940];
	fma.rn.f32 	%f166, %f648, %f678, %f610;
	ld.shared.f32 	%f679, [%r158+972];
	fma.rn.f32 	%f167, %f648, %f679, %f612;
	ld.shared.f32 	%f680, [%r158+1004];
	fma.rn.f32 	%f168, %f648, %f680, %f614;
	ld.shared.f32 	%f681, [%r154+1568];
	fma.rn.f32 	%f169, %f681, %f649, %f616;
	fma.rn.f32 	%f170, %f681, %f650, %f617;
	fma.rn.f32 	%f171, %f681, %f651, %f618;
	fma.rn.f32 	%f172, %f681, %f652, %f619;
	fma.rn.f32 	%f173, %f681, %f653, %f620;
	fma.rn.f32 	%f174, %f681, %f654, %f621;
	fma.rn.f32 	%f175, %f681, %f655, %f622;
	fma.rn.f32 	%f176, %f681, %f656, %f623;
	fma.rn.f32 	%f177, %f681, %f657, %f624;
	fma.rn.f32 	%f178, %f681, %f658, %f625;
	fma.rn.f32 	%f179, %f681, %f659, %f626;
	fma.rn.f32 	%f180, %f681, %f660, %f627;
	fma.rn.f32 	%f181, %f681, %f661, %f628;
	fma.rn.f32 	%f182, %f681, %f662, %f629;
	fma.rn.f32 	%f183, %f681, %f663, %f630;
	fma.rn.f32 	%f184, %f681, %f664, %f631;
	fma.rn.f32 	%f185, %f681, %f665, %f632;
	fma.rn.f32 	%f186, %f681, %f666, %f633;
	fma.rn.f32 	%f187, %f681, %f667, %f634;
	fma.rn.f32 	%f188, %f681, %f668, %f635;
	fma.rn.f32 	%f189, %f681, %f669, %f636;
	fma.rn.f32 	%f190, %f681, %f670, %f637;
	fma.rn.f32 	%f191, %f681, %f671, %f638;
	fma.rn.f32 	%f192, %f681, %f672, %f639;
	fma.rn.f32 	%f193, %f681, %f673, %f640;
	fma.rn.f32 	%f194, %f681, %f674, %f641;
	fma.rn.f32 	%f195, %f681, %f675, %f642;
	fma.rn.f32 	%f196, %f681, %f676, %f643;
	fma.rn.f32 	%f197, %f681, %f677, %f644;
	fma.rn.f32 	%f198, %f681, %f678, %f645;
	fma.rn.f32 	%f199, %f681, %f679, %f646;
	fma.rn.f32 	%f200, %f681, %f680, %f647;
	bar.sync 	0;
	shl.b32 	%r159, %r23, 1;
	or.b32  	%r160, %r159, %r7;
	add.s32 	%r161, %r160, %r324;
	add.s32 	%r162, %r161, -1;
	setp.gt.u32 	%p34, %r162, 55;
	mov.f32 	%f1643, 0f00000000;
	@%p34 bra 	$L__BB0_24;
	mul.lo.s32 	%r163, %r323, 12544;
	mad.lo.s32 	%r164, %r324, 56, %r163;
	add.s32 	%r165, %r164, %r24;
	add.s32 	%r166, %r165, %r25;
	add.s32 	%r167, %r166, %r10;
	mul.wide.s32 	%rd33, %r167, 4;
	add.s64 	%rd34, %rd7, %rd33;
	ld.global.nc.f32 	%f1643, [%rd34+4];
$L__BB0_24:
	add.s32 	%r169, %r159, %r19;
	add.s32 	%r170, %r324, %r169;
	setp.gt.u32 	%p35, %r170, 55;
	st.shared.f32 	[%r11], %f1643;
	mov.f32 	%f1644, 0f00000000;
	@%p35 bra 	$L__BB0_26;
	mul.lo.s32 	%r171, %r323, 12544;
	mad.lo.s32 	%r172, %r324, 56, %r171;
	add.s32 	%r173, %r172, %r24;
	add.s32 	%r174, %r173, %r26;
	add.s32 	%r175, %r174, %r13;
	mul.wide.s32 	%rd35, %r175, 4;
	add.s64 	%rd36, %rd7, %rd35;
	ld.global.nc.f32 	%f1644, [%rd36+4];
$L__BB0_26:
	add.s32 	%r177, %r159, %r20;
	add.s32 	%r178, %r324, %r177;
	setp.gt.u32 	%p36, %r178, 55;
	st.shared.f32 	[%r11+4], %f1644;
	mov.f32 	%f1645, 0f00000000;
	@%p36 bra 	$L__BB0_28;
	mul.lo.s32 	%r179, %r323, 12544;
	mad.lo.s32 	%r180, %r324, 56, %r179;
	add.s32 	%r181, %r180, %r24;
	add.s32 	%r182, %r181, %r27;
	add.s32 	%r183, %r182, %r15;
	mul.wide.s32 	%rd37, %r183, 4;
	add.s64 	%rd38, %rd7, %rd37;
	ld.global.nc.f32 	%f1645, [%rd38+4];
$L__BB0_28:
	add.s32 	%r185, %r159, %r21;
	add.s32 	%r186, %r324, %r185;
	setp.gt.u32 	%p37, %r186, 55;
	st.shared.f32 	[%r11+8], %f1645;
	mov.f32 	%f1646, 0f00000000;
	@%p37 bra 	$L__BB0_30;
	mul.lo.s32 	%r187, %r323, 12544;
	mad.lo.s32 	%r188, %r324, 56, %r187;
	add.s32 	%r189, %r188, %r24;
	add.s32 	%r190, %r189, %r28;
	add.s32 	%r191, %r190, %r17;
	mul.wide.s32 	%rd39, %r191, 4;
	add.s64 	%rd40, %rd7, %rd39;
	ld.global.nc.f32 	%f1646, [%rd40+4];
$L__BB0_30:
	st.shared.f32 	[%r11+12], %f1646;
	mul.lo.s32 	%r192, %r324, 3;
	cvt.u64.u32 	%rd8, %r192;
	@%p1 bra 	$L__BB0_32;
	mul.lo.s32 	%r194, %r151, 3;
	shr.u32 	%r195, %r194, 2;
	mul.lo.s32 	%r197, %r155, 18432;
	mad.lo.s32 	%r198, %r195, 576, %r197;
	and.b32  	%r199, %r194, 3;
	mul.lo.s32 	%r200, %r199, 9;
	or.b32  	%r201, %r198, %r200;
	mad.lo.s32 	%r202, %r323, 36, %r201;
	cvt.u64.u32 	%rd41, %r202;
	add.s64 	%rd42, %rd41, %rd8;
	shl.b64 	%rd43, %rd42, 2;
	add.s64 	%rd44, %rd1, %rd43;
	ld.global.nc.f32 	%f685, [%rd44+4];
	st.shared.f32 	[%r18], %f685;
$L__BB0_32:
	@%p2 bra 	$L__BB0_34;
	sub.s32 	%r205, %r152, %r151;
	add.s32 	%r206, %r205, 1;
	shr.u32 	%r207, %r206, 2;
	mul.lo.s32 	%r209, %r155, 18432;
	mad.lo.s32 	%r210, %r207, 576, %r209;
	and.b32  	%r211, %r206, 3;
	mul.lo.s32 	%r212, %r211, 9;
	or.b32  	%r213, %r210, %r212;
	cvt.u64.u32 	%rd45, %r213;
	mul.lo.s32 	%r214, %r323, 36;
	cvt.u64.u32 	%rd46, %r214;
	add.s64 	%rd47, %rd45, %rd46;
	add.s64 	%rd48, %rd47, %rd8;
	shl.b64 	%rd49, %rd48, 2;
	add.s64 	%rd50, %rd1, %rd49;
	ld.global.nc.f32 	%f686, [%rd50+4];
	st.shared.f32 	[%r18+4], %f686;
$L__BB0_34:
	sub.s32 	%r217, %r152, %r151;
	add.s32 	%r218, %r217, 2;
	shr.u32 	%r219, %r218, 2;
	mul.lo.s32 	%r221, %r155, 18432;
	mad.lo.s32 	%r222, %r219, 576, %r221;
	neg.s32 	%r223, %r151;
	and.b32  	%r224, %r223, 3;
	xor.b32  	%r225, %r224, 2;
	mul.lo.s32 	%r226, %r225, 9;
	or.b32  	%r227, %r222, %r226;
	cvt.u64.u32 	%rd51, %r227;
	mul.lo.s32 	%r228, %r323, 36;
	cvt.u64.u32 	%rd52, %r228;
	add.s64 	%rd53, %rd51, %rd52;
	add.s64 	%rd54, %rd53, %rd8;
	shl.b64 	%rd55, %rd54, 2;
	add.s64 	%rd9, %rd1, %rd55;
	@%p3 bra 	$L__BB0_36;
	ld.global.nc.f32 	%f687, [%rd9+4];
	st.shared.f32 	[%r18+8], %f687;
$L__BB0_36:
	ld.param.u64 	%rd91, [fused_nn_conv2d_add_nn_relu_6_kernel0_param_3];
	cvta.to.global.u64 	%rd10, %rd91;
	shl.b32 	%r229, %r23, 1;
	or.b32  	%r230, %r229, %r7;
	add.s32 	%r231, %r230, %r324;
	add.s32 	%r232, %r231, -1;
	setp.gt.u32 	%p38, %r232, 55;
	bar.sync 	0;
	mov.u32 	%r233, %tid.x;
	shl.b32 	%r234, %r233, 2;
	mov.u32 	%r235, _ZZ37fused_nn_conv2d_add_nn_relu_6_kernel0E15pad_temp_shared;
	add.s32 	%r236, %r235, %r234;
	ld.shared.f32 	%f689, [%r236];
	mov.u32 	%r237, %tid.z;
	shl.b32 	%r238, %r237, 4;
	mov.u32 	%r239, _ZZ37fused_nn_conv2d_add_nn_relu_6_kernel0E18placeholder_shared;
	add.s32 	%r240, %r239, %r238;
	ld.shared.f32 	%f690, [%r240];
	fma.rn.f32 	%f691, %f689, %f690, %f137;
	ld.shared.f32 	%f692, [%r240+32];
	fma.rn.f32 	%f693, %f689, %f692, %f138;
	ld.shared.f32 	%f694, [%r240+64];
	fma.rn.f32 	%f695, %f689, %f694, %f139;
	ld.shared.f32 	%f696, [%r240+96];
	fma.rn.f32 	%f697, %f689, %f696, %f140;
	ld.shared.f32 	%f698, [%r240+128];
	fma.rn.f32 	%f699, %f689, %f698, %f141;
	ld.shared.f32 	%f700, [%r240+160];
	fma.rn.f32 	%f701, %f689, %f700, %f142;
	ld.shared.f32 	%f702, [%r240+192];
	fma.rn.f32 	%f703, %f689, %f702, %f143;
	ld.shared.f32 	%f704, [%r240+224];
	fma.rn.f32 	%f705, %f689, %f704, %f144;
	ld.shared.f32 	%f706, [%r240+256];
	fma.rn.f32 	%f707, %f689, %f706, %f145;
	ld.shared.f32 	%f708, [%r240+288];
	fma.rn.f32 	%f709, %f689, %f708, %f146;
	ld.shared.f32 	%f710, [%r240+320];
	fma.rn.f32 	%f711, %f689, %f710, %f147;
	ld.shared.f32 	%f712, [%r240+352];
	fma.rn.f32 	%f713, %f689, %f712, %f148;
	ld.shared.f32 	%f714, [%r240+384];
	fma.rn.f32 	%f715, %f689, %f714, %f149;
	ld.shared.f32 	%f716, [%r240+416];
	fma.rn.f32 	%f717, %f689, %f716, %f150;
	ld.shared.f32 	%f718, [%r240+448];
	fma.rn.f32 	%f719, %f689, %f718, %f151;
	ld.shared.f32 	%f720, [%r240+480];
	fma.rn.f32 	%f721, %f689, %f720, %f152;
	ld.shared.f32 	%f722, [%r240+512];
	fma.rn.f32 	%f723, %f689, %f722, %f153;
	ld.shared.f32 	%f724, [%r240+544];
	fma.rn.f32 	%f725, %f689, %f724, %f154;
	ld.shared.f32 	%f726, [%r240+576];
	fma.rn.f32 	%f727, %f689, %f726, %f155;
	ld.shared.f32 	%f728, [%r240+608];
	fma.rn.f32 	%f729, %f689, %f728, %f156;
	ld.shared.f32 	%f730, [%r240+640];
	fma.rn.f32 	%f731, %f689, %f730, %f157;
	ld.shared.f32 	%f732, [%r240+672];
	fma.rn.f32 	%f733, %f689, %f732, %f158;
	ld.shared.f32 	%f734, [%r240+704];
	fma.rn.f32 	%f735, %f689, %f734, %f159;
	ld.shared.f32 	%f736, [%r240+736];
	fma.rn.f32 	%f737, %f689, %f736, %f160;
	ld.shared.f32 	%f738, [%r240+768];
	fma.rn.f32 	%f739, %f689, %f738, %f161;
	ld.shared.f32 	%f740, [%r240+800];
	fma.rn.f32 	%f741, %f689, %f740, %f162;
	ld.shared.f32 	%f742, [%r240+832];
	fma.rn.f32 	%f743, %f689, %f742, %f163;
	ld.shared.f32 	%f744, [%r240+864];
	fma.rn.f32 	%f745, %f689, %f744, %f164;
	ld.shared.f32 	%f746, [%r240+896];
	fma.rn.f32 	%f747, %f689, %f746, %f165;
	ld.shared.f32 	%f748, [%r240+928];
	fma.rn.f32 	%f749, %f689, %f748, %f166;
	ld.shared.f32 	%f750, [%r240+960];
	fma.rn.f32 	%f751, %f689, %f750, %f167;
	ld.shared.f32 	%f752, [%r240+992];
	fma.rn.f32 	%f753, %f689, %f752, %f168;
	ld.shared.f32 	%f754, [%r236+224];
	fma.rn.f32 	%f755, %f754, %f690, %f169;
	fma.rn.f32 	%f756, %f754, %f692, %f170;
	fma.rn.f32 	%f757, %f754, %f694, %f171;
	fma.rn.f32 	%f758, %f754, %f696, %f172;
	fma.rn.f32 	%f759, %f754, %f698, %f173;
	fma.rn.f32 	%f760, %f754, %f700, %f174;
	fma.rn.f32 	%f761, %f754, %f702, %f175;
	fma.rn.f32 	%f762, %f754, %f704, %f176;
	fma.rn.f32 	%f763, %f754, %f706, %f177;
	fma.rn.f32 	%f764, %f754, %f708, %f178;
	fma.rn.f32 	%f765, %f754, %f710, %f179;
	fma.rn.f32 	%f766, %f754, %f712, %f180;
	fma.rn.f32 	%f767, %f754, %f714, %f181;
	fma.rn.f32 	%f768, %f754, %f716, %f182;
	fma.rn.f32 	%f769, %f754, %f718, %f183;
	fma.rn.f32 	%f770, %f754, %f720, %f184;
	fma.rn.f32 	%f771, %f754, %f722, %f185;
	fma.rn.f32 	%f772, %f754, %f724, %f186;
	fma.rn.f32 	%f773, %f754, %f726, %f187;
	fma.rn.f32 	%f774, %f754, %f728, %f188;
	fma.rn.f32 	%f775, %f754, %f730, %f189;
	fma.rn.f32 	%f776, %f754, %f732, %f190;
	fma.rn.f32 	%f777, %f754, %f734, %f191;
	fma.rn.f32 	%f778, %f754, %f736, %f192;
	fma.rn.f32 	%f779, %f754, %f738, %f193;
	fma.rn.f32 	%f780, %f754, %f740, %f194;
	fma.rn.f32 	%f781, %f754, %f742, %f195;
	fma.rn.f32 	%f782, %f754, %f744, %f196;
	fma.rn.f32 	%f783, %f754, %f746, %f197;
	fma.rn.f32 	%f784, %f754, %f748, %f198;
	fma.rn.f32 	%f785, %f754, %f750, %f199;
	fma.rn.f32 	%f786, %f754, %f752, %f200;
	ld.shared.f32 	%f787, [%r236+448];
	ld.shared.f32 	%f788, [%r240+4];
	fma.rn.f32 	%f789, %f787, %f788, %f691;
	ld.shared.f32 	%f790, [%r240+36];
	fma.rn.f32 	%f791, %f787, %f790, %f693;
	ld.shared.f32 	%f792, [%r240+68];
	fma.rn.f32 	%f793, %f787, %f792, %f695;
	ld.shared.f32 	%f794, [%r240+100];
	fma.rn.f32 	%f795, %f787, %f794, %f697;
	ld.shared.f32 	%f796, [%r240+132];
	fma.rn.f32 	%f797, %f787, %f796, %f699;
	ld.shared.f32 	%f798, [%r240+164];
	fma.rn.f32 	%f799, %f787, %f798, %f701;
	ld.shared.f32 	%f800, [%r240+196];
	fma.rn.f32 	%f801, %f787, %f800, %f703;
	ld.shared.f32 	%f802, [%r240+228];
	fma.rn.f32 	%f803, %f787, %f802, %f705;
	ld.shared.f32 	%f804, [%r240+260];
	fma.rn.f32 	%f805, %f787, %f804, %f707;
	ld.shared.f32 	%f806, [%r240+292];
	fma.rn.f32 	%f807, %f787, %f806, %f709;
	ld.shared.f32 	%f808, [%r240+324];
	fma.rn.f32 	%f809, %f787, %f808, %f711;
	ld.shared.f32 	%f810, [%r240+356];
	fma.rn.f32 	%f811, %f787, %f810, %f713;
	ld.shared.f32 	%f812, [%r240+388];
	fma.rn.f32 	%f813, %f787, %f812, %f715;
	ld.shared.f32 	%f814, [%r240+420];
	fma.rn.f32 	%f815, %f787, %f814, %f717;
	ld.shared.f32 	%f816, [%r240+452];
	fma.rn.f32 	%f817, %f787, %f816, %f719;
	ld.shared.f32 	%f818, [%r240+484];
	fma.rn.f32 	%f819, %f787, %f818, %f721;
	ld.shared.f32 	%f820, [%r240+516];
	fma.rn.f32 	%f821, %f787, %f820, %f723;
	ld.shared.f32 	%f822, [%r240+548];
	fma.rn.f32 	%f823, %f787, %f822, %f725;
	ld.shared.f32 	%f824, [%r240+580];
	fma.rn.f32 	%f825, %f787, %f824, %f727;
	ld.shared.f32 	%f826, [%r240+612];
	fma.rn.f32 	%f827, %f787, %f826, %f729;
	ld.shared.f32 	%f828, [%r240+644];
	fma.rn.f32 	%f829, %f787, %f828, %f731;
	ld.shared.f32 	%f830, [%r240+676];
	fma.rn.f32 	%f831, %f787, %f830, %f733;
	ld.shared.f32 	%f832, [%r240+708];
	fma.rn.f32 	%f833, %f787, %f832, %f735;
	ld.shared.f32 	%f834, [%r240+740];
	fma.rn.f32 	%f835, %f787, %f834, %f737;
	ld.shared.f32 	%f836, [%r240+772];
	fma.rn.f32 	%f837, %f787, %f836, %f739;
	ld.shared.f32 	%f838, [%r240+804];
	fma.rn.f32 	%f839, %f787, %f838, %f741;
	ld.shared.f32 	%f840, [%r240+836];
	fma.rn.f32 	%f841, %f787, %f840, %f743;
	ld.shared.f32 	%f842, [%r240+868];
	fma.rn.f32 	%f843, %f787, %f842, %f745;
	ld.shared.f32 	%f844, [%r240+900];
	fma.rn.f32 	%f845, %f787, %f844, %f747;
	ld.shared.f32 	%f846, [%r240+932];
	fma.rn.f32 	%f847, %f787, %f846, %f749;
	ld.shared.f32 	%f848, [%r240+964];
	fma.rn.f32 	%f849, %f787, %f848, %f751;
	ld.shared.f32 	%f850, [%r240+996];
	fma.rn.f32 	%f851, %f787, %f850, %f753;
	ld.shared.f32 	%f852, [%r236+672];
	fma.rn.f32 	%f853, %f852, %f788, %f755;
	fma.rn.f32 	%f854, %f852, %f790, %f756;
	fma.rn.f32 	%f855, %f852, %f792, %f757;
	fma.rn.f32 	%f856, %f852, %f794, %f758;
	fma.rn.f32 	%f857, %f852, %f796, %f759;
	fma.rn.f32 	%f858, %f852, %f798, %f760;
	fma.rn.f32 	%f859, %f852, %f800, %f761;
	fma.rn.f32 	%f860, %f852, %f802, %f762;
	fma.rn.f32 	%f861, %f852, %f804, %f763;
	fma.rn.f32 	%f862, %f852, %f806, %f764;
	fma.rn.f32 	%f863, %f852, %f808, %f765;
	fma.rn.f32 	%f864, %f852, %f810, %f766;
	fma.rn.f32 	%f865, %f852, %f812, %f767;
	fma.rn.f32 	%f866, %f852, %f814, %f768;
	fma.rn.f32 	%f867, %f852, %f816, %f769;
	fma.rn.f32 	%f868, %f852, %f818, %f770;
	fma.rn.f32 	%f869, %f852, %f820, %f771;
	fma.rn.f32 	%f870, %f852, %f822, %f772;
	fma.rn.f32 	%f871, %f852, %f824, %f773;
	fma.rn.f32 	%f872, %f852, %f826, %f774;
	fma.rn.f32 	%f873, %f852, %f828, %f775;
	fma.rn.f32 	%f874, %f852, %f830, %f776;
	fma.rn.f32 	%f875, %f852, %f832, %f777;
	fma.rn.f32 	%f876, %f852, %f834, %f778;
	fma.rn.f32 	%f877, %f852, %f836, %f779;
	fma.rn.f32 	%f878, %f852, %f838, %f780;
	fma.rn.f32 	%f879, %f852, %f840, %f781;
	fma.rn.f32 	%f880, %f852, %f842, %f782;
	fma.rn.f32 	%f881, %f852, %f844, %f783;
	fma.rn.f32 	%f882, %f852, %f846, %f784;
	fma.rn.f32 	%f883, %f852, %f848, %f785;
	fma.rn.f32 	%f884, %f852, %f850, %f786;
	ld.shared.f32 	%f885, [%r236+896];
	ld.shared.f32 	%f886, [%r240+8];
	fma.rn.f32 	%f887, %f885, %f886, %f789;
	ld.shared.f32 	%f888, [%r240+40];
	fma.rn.f32 	%f889, %f885, %f888, %f791;
	ld.shared.f32 	%f890, [%r240+72];
	fma.rn.f32 	%f891, %f885, %f890, %f793;
	ld.shared.f32 	%f892, [%r240+104];
	fma.rn.f32 	%f893, %f885, %f892, %f795;
	ld.shared.f32 	%f894, [%r240+136];
	fma.rn.f32 	%f895, %f885, %f894, %f797;
	ld.shared.f32 	%f896, [%r240+168];
	fma.rn.f32 	%f897, %f885, %f896, %f799;
	ld.shared.f32 	%f898, [%r240+200];
	fma.rn.f32 	%f899, %f885, %f898, %f801;
	ld.shared.f32 	%f900, [%r240+232];
	fma.rn.f32 	%f901, %f885, %f900, %f803;
	ld.shared.f32 	%f902, [%r240+264];
	fma.rn.f32 	%f903, %f885, %f902, %f805;
	ld.shared.f32 	%f904, [%r240+296];
	fma.rn.f32 	%f905, %f885, %f904, %f807;
	ld.shared.f32 	%f906, [%r240+328];
	fma.rn.f32 	%f907, %f885, %f906, %f809;
	ld.shared.f32 	%f908, [%r240+360];
	fma.rn.f32 	%f909, %f885, %f908, %f811;
	ld.shared.f32 	%f910, [%r240+392];
	fma.rn.f32 	%f911, %f885, %f910, %f813;
	ld.shared.f32 	%f912, [%r240+424];
	fma.rn.f32 	%f913, %f885, %f912, %f815;
	ld.shared.f32 	%f914, [%r240+456];
	fma.rn.f32 	%f915, %f885, %f914, %f817;
	ld.shared.f32 	%f916, [%r240+488];
	fma.rn.f32 	%f917, %f885, %f916, %f819;
	ld.shared.f32 	%f918, [%r240+520];
	fma.rn.f32 	%f919, %f885, %f918, %f821;
	ld.shared.f32 	%f920, [%r240+552];
	fma.rn.f32 	%f921, %f885, %f920, %f823;
	ld.shared.f32 	%f922, [%r240+584];
	fma.rn.f32 	%f923, %f885, %f922, %f825;
	ld.shared.f32 	%f924, [%r240+616];
	fma.rn.f32 	%f925, %f885, %f924, %f827;
	ld.shared.f32 	%f926, [%r240+648];
	fma.rn.f32 	%f927, %f885, %f926, %f829;
	ld.shared.f32 	%f928, [%r240+680];
	fma.rn.f32 	%f929, %f885, %f928, %f831;
	ld.shared.f32 	%f930, [%r240+712];
	fma.rn.f32 	%f931, %f885, %f930, %f833;
	ld.shared.f32 	%f932, [%r240+744];
	fma.rn.f32 	%f933, %f885, %f932, %f835;
	ld.shared.f32 	%f934, [%r240+776];
	fma.rn.f32 	%f935, %f885, %f934, %f837;
	ld.shared.f32 	%f936, [%r240+808];
	fma.rn.f32 	%f937, %f885, %f936, %f839;
	ld.shared.f32 	%f938, [%r240+840];
	fma.rn.f32 	%f939, %f885, %f938, %f841;
	ld.shared.f32 	%f940, [%r240+872];
	fma.rn.f32 	%f941, %f885, %f940, %f843;
	ld.shared.f32 	%f942, [%r240+904];
	fma.rn.f32 	%f943, %f885, %f942, %f845;
	ld.shared.f32 	%f944, [%r240+936];
	fma.rn.f32 	%f945, %f885, %f944, %f847;
	ld.shared.f32 	%f946, [%r240+968];
	fma.rn.f32 	%f947, %f885, %f946, %f849;
	ld.shared.f32 	%f948, [%r240+1000];
	fma.rn.f32 	%f949, %f885, %f948, %f851;
	ld.shared.f32 	%f950, [%r236+1120];
	fma.rn.f32 	%f951, %f950, %f886, %f853;
	fma.rn.f32 	%f952, %f950, %f888, %f854;
	fma.rn.f32 	%f953, %f950, %f890, %f855;
	fma.rn.f32 	%f954, %f950, %f892, %f856;
	fma.rn.f32 	%f955, %f950, %f894, %f857;
	fma.rn.f32 	%f956, %f950, %f896, %f858;
	fma.rn.f32 	%f957, %f950, %f898, %f859;
	fma.rn.f32 	%f958, %f950, %f900, %f860;
	fma.rn.f32 	%f959, %f950, %f902, %f861;
	fma.rn.f32 	%f960, %f950, %f904, %f862;
	fma.rn.f32 	%f961, %f950, %f906, %f863;
	fma.rn.f32 	%f962, %f950, %f908, %f864;
	fma.rn.f32 	%f963, %f950, %f910, %f865;
	fma.rn.f32 	%f964, %f950, %f912, %f866;
	fma.rn.f32 	%f965, %f950, %f914, %f867;
	fma.rn.f32 	%f966, %f950, %f916, %f868;
	fma.rn.f32 	%f967, %f950, %f918, %f869;
	fma.rn.f32 	%f968, %f950, %f920, %f870;
	fma.rn.f32 	%f969, %f950, %f922, %f871;
	fma.rn.f32 	%f970, %f950, %f924, %f872;
	fma.rn.f32 	%f971, %f950, %f926, %f873;
	fma.rn.f32 	%f972, %f950, %f928, %f874;
	fma.rn.f32 	%f973, %f950, %f930, %f875;
	fma.rn.f32 	%f974, %f950, %f932, %f876;
	fma.rn.f32 	%f975, %f950, %f934, %f877;
	fma.rn.f32 	%f976, %f950, %f936, %f878;
	fma.rn.f32 	%f977, %f950, %f938, %f879;
	fma.rn.f32 	%f978, %f950, %f940, %f880;
	fma.rn.f32 	%f979, %f950, %f942, %f881;
	fma.rn.f32 	%f980, %f950, %f944, %f882;
	fma.rn.f32 	%f981, %f950, %f946, %f883;
	fma.rn.f32 	%f982, %f950, %f948, %f884;
	ld.shared.f32 	%f983, [%r236+1344];
	ld.shared.f32 	%f984, [%r240+12];
	fma.rn.f32 	%f209, %f983, %f984, %f887;
	ld.shared.f32 	%f985, [%r240+44];
	fma.rn.f32 	%f210, %f983, %f985, %f889;
	ld.shared.f32 	%f986, [%r240+76];
	fma.rn.f32 	%f211, %f983, %f986, %f891;
	ld.shared.f32 	%f987, [%r240+108];
	fma.rn.f32 	%f212, %f983, %f987, %f893;
	ld.shared.f32 	%f988, [%r240+140];
	fma.rn.f32 	%f213, %f983, %f988, %f895;
	ld.shared.f32 	%f989, [%r240+172];
	fma.rn.f32 	%f214, %f983, %f989, %f897;
	ld.shared.f32 	%f990, [%r240+204];
	fma.rn.f32 	%f215, %f983, %f990, %f899;
	ld.shared.f32 	%f991, [%r240+236];
	fma.rn.f32 	%f216, %f983, %f991, %f901;
	ld.shared.f32 	%f992, [%r240+268];
	fma.rn.f32 	%f217, %f983, %f992, %f903;
	ld.shared.f32 	%f993, [%r240+300];
	fma.rn.f32 	%f218, %f983, %f993, %f905;
	ld.shared.f32 	%f994, [%r240+332];
	fma.rn.f32 	%f219, %f983, %f994, %f907;
	ld.shared.f32 	%f995, [%r240+364];
	fma.rn.f32 	%f220, %f983, %f995, %f909;
	ld.shared.f32 	%f996, [%r240+396];
	fma.rn.f32 	%f221, %f983, %f996, %f911;
	ld.shared.f32 	%f997, [%r240+428];
	fma.rn.f32 	%f222, %f983, %f997, %f913;
	ld.shared.f32 	%f998, [%r240+460];
	fma.rn.f32 	%f223, %f983, %f998, %f915;
	ld.shared.f32 	%f999, [%r240+492];
	fma.rn.f32 	%f224, %f983, %f999, %f917;
	ld.shared.f32 	%f1000, [%r240+524];
	fma.rn.f32 	%f225, %f983, %f1000, %f919;
	ld.shared.f32 	%f1001, [%r240+556];
	fma.rn.f32 	%f226, %f983, %f1001, %f921;
	ld.shared.f32 	%f1002, [%r240+588];
	fma.rn.f32 	%f227, %f983, %f1002, %f923;
	ld.shared.f32 	%f1003, [%r240+620];
	fma.rn.f32 	%f228, %f983, %f1003, %f925;
	ld.shared.f32 	%f1004, [%r240+652];
	fma.rn.f32 	%f229, %f983, %f1004, %f927;
	ld.shared.f32 	%f1005, [%r240+684];
	fma.rn.f32 	%f230, %f983, %f1005, %f929;
	ld.shared.f32 	%f1006, [%r240+716];
	fma.rn.f32 	%f231, %f983, %f1006, %f931;
	ld.shared.f32 	%f1007, [%r240+748];
	fma.rn.f32 	%f232, %f983, %f1007, %f933;
	ld.shared.f32 	%f1008, [%r240+780];
	fma.rn.f32 	%f233, %f983, %f1008, %f935;
	ld.shared.f32 	%f1009, [%r240+812];
	fma.rn.f32 	%f234, %f983, %f1009, %f937;
	ld.shared.f32 	%f1010, [%r240+844];
	fma.rn.f32 	%f235, %f983, %f1010, %f939;
	ld.shared.f32 	%f1011, [%r240+876];
	fma.rn.f32 	%f236, %f983, %f1011, %f941;
	ld.shared.f32 	%f1012, [%r240+908];
	fma.rn.f32 	%f237, %f983, %f1012, %f943;
	ld.shared.f32 	%f1013, [%r240+940];
	fma.rn.f32 	%f238, %f983, %f1013, %f945;
	ld.shared.f32 	%f1014, [%r240+972];
	fma.rn.f32 	%f239, %f983, %f1014, %f947;
	ld.shared.f32 	%f1015, [%r240+1004];
	fma.rn.f32 	%f240, %f983, %f1015, %f949;
	ld.shared.f32 	%f1016, [%r236+1568];
	fma.rn.f32 	%f241, %f1016, %f984, %f951;
	fma.rn.f32 	%f242, %f1016, %f985, %f952;
	fma.rn.f32 	%f243, %f1016, %f986, %f953;
	fma.rn.f32 	%f244, %f1016, %f987, %f954;
	fma.rn.f32 	%f245, %f1016, %f988, %f955;
	fma.rn.f32 	%f246, %f1016, %f989, %f956;
	fma.rn.f32 	%f247, %f1016, %f990, %f957;
	fma.rn.f32 	%f248, %f1016, %f991, %f958;
	fma.rn.f32 	%f249, %f1016, %f992, %f959;
	fma.rn.f32 	%f250, %f1016, %f993, %f960;
	fma.rn.f32 	%f251, %f1016, %f994, %f961;
	fma.rn.f32 	%f252, %f1016, %f995, %f962;
	fma.rn.f32 	%f253, %f1016, %f996, %f963;
	fma.rn.f32 	%f254, %f1016, %f997, %f964;
	fma.rn.f32 	%f255, %f1016, %f998, %f965;
	fma.rn.f32 	%f256, %f1016, %f999, %f966;
	fma.rn.f32 	%f257, %f1016, %f1000, %f967;
	fma.rn.f32 	%f258, %f1016, %f1001, %f968;
	fma.rn.f32 	%f259, %f1016, %f1002, %f969;
	fma.rn.f32 	%f260, %f1016, %f1003, %f970;
	fma.rn.f32 	%f261, %f1016, %f1004, %f971;
	fma.rn.f32 	%f262, %f1016, %f1005, %f972;
	fma.rn.f32 	%f263, %f1016, %f1006, %f973;
	fma.rn.f32 	%f264, %f1016, %f1007, %f974;
	fma.rn.f32 	%f265, %f1016, %f1008, %f975;
	fma.rn.f32 	%f266, %f1016, %f1009, %f976;
	fma.rn.f32 	%f267, %f1016, %f1010, %f977;
	fma.rn.f32 	%f268, %f1016, %f1011, %f978;
	fma.rn.f32 	%f269, %f1016, %f1012, %f979;
	fma.rn.f32 	%f270, %f1016, %f1013, %f980;
	fma.rn.f32 	%f271, %f1016, %f1014, %f981;
	fma.rn.f32 	%f272, %f1016, %f1015, %f982;
	bar.sync 	0;
	mov.f32 	%f1647, 0f00000000;
	@%p38 bra 	$L__BB0_38;
	mul.lo.s32 	%r241, %r323, 12544;
	mad.lo.s32 	%r242, %r324, 56, %r241;
	add.s32 	%r243, %r242, %r24;
	add.s32 	%r244, %r243, %r25;
	add.s32 	%r245, %r244, %r10;
	mul.wide.s32 	%rd56, %r245, 4;
	add.s64 	%rd57, %rd10, %rd56;
	ld.global.nc.f32 	%f1647, [%rd57+8];
$L__BB0_38:
	add.s32 	%r247, %r229, %r19;
	add.s32 	%r248, %r324, %r247;
	setp.gt.u32 	%p39, %r248, 55;
	setp.gt.u16 	%p40, %rs2, 54;
	st.shared.f32 	[%r11], %f1647;
	mov.f32 	%f1648, 0f00000000;
	or.pred  	%p41, %p39, %p40;
	@%p41 bra 	$L__BB0_40;
	mul.lo.s32 	%r249, %r323, 12544;
	mad.lo.s32 	%r250, %r324, 56, %r249;
	add.s32 	%r251, %r250, %r24;
	add.s32 	%r252, %r251, %r26;
	add.s32 	%r253, %r252, %r13;
	mul.wide.s32 	%rd58, %r253, 4;
	add.s64 	%rd59, %rd10, %rd58;
	ld.global.nc.f32 	%f1648, [%rd59+8];
$L__BB0_40:
	add.s32 	%r255, %r229, %r20;
	add.s32 	%r256, %r324, %r255;
	setp.gt.u32 	%p42, %r256, 55;
	setp.gt.u16 	%p43, %rs3, 54;
	st.shared.f32 	[%r11+4], %f1648;
	mov.f32 	%f1649, 0f00000000;
	or.pred  	%p44, %p42, %p43;
	@%p44 bra 	$L__BB0_42;
	mul.lo.s32 	%r257, %r323, 12544;
	mad.lo.s32 	%r258, %r324, 56, %r257;
	add.s32 	%r259, %r258, %r24;
	add.s32 	%r260, %r259, %r27;
	add.s32 	%r261, %r260, %r15;
	mul.wide.s32 	%rd60, %r261, 4;
	add.s64 	%rd61, %rd10, %rd60;
	ld.global.nc.f32 	%f1649, [%rd61+8];
$L__BB0_42:
	add.s32 	%r263, %r229, %r21;
	add.s32 	%r264, %r324, %r263;
	setp.gt.u32 	%p45, %r264, 55;
	setp.gt.u16 	%p46, %rs4, 54;
	st.shared.f32 	[%r11+8], %f1649;
	mov.f32 	%f1650, 0f00000000;
	or.pred  	%p47, %p45, %p46;
	@%p47 bra 	$L__BB0_44;
	mul.lo.s32 	%r265, %r323, 12544;
	mad.lo.s32 	%r266, %r324, 56, %r265;
	add.s32 	%r267, %r266, %r24;
	add.s32 	%r268, %r267, %r28;
	add.s32 	%r269, %r268, %r17;
	mul.wide.s32 	%rd62, %r269, 4;
	add.s64 	%rd63, %rd10, %rd62;
	ld.global.nc.f32 	%f1650, [%rd63+8];
$L__BB0_44:
	st.shared.f32 	[%r11+12], %f1650;
	@%p1 bra 	$L__BB0_46;
	mul.lo.s32 	%r271, %r233, 3;
	shr.u32 	%r272, %r271, 2;
	mul.lo.s32 	%r274, %r237, 18432;
	mad.lo.s32 	%r275, %r272, 576, %r274;
	and.b32  	%r276, %r271, 3;
	mul.lo.s32 	%r277, %r276, 9;
	or.b32  	%r278, %r275, %r277;
	mad.lo.s32 	%r279, %r323, 36, %r278;
	cvt.u64.u32 	%rd64, %r279;
	mul.lo.s32 	%r280, %r324, 3;
	cvt.u64.u32 	%rd65, %r280;
	add.s64 	%rd66, %rd64, %rd65;
	shl.b64 	%rd67, %rd66, 2;
	add.s64 	%rd68, %rd1, %rd67;
	ld.global.nc.f32 	%f1020, [%rd68+8];
	st.shared.f32 	[%r18], %f1020;
$L__BB0_46:
	@%p2 bra 	$L__BB0_48;
	sub.s32 	%r283, %r234, %r233;
	add.s32 	%r284, %r283, 1;
	shr.u32 	%r285, %r284, 2;
	mul.lo.s32 	%r287, %r237, 18432;
	mad.lo.s32 	%r288, %r285, 576, %r287;
	and.b32  	%r289, %r284, 3;
	mul.lo.s32 	%r290, %r289, 9;
	or.b32  	%r291, %r288, %r290;
	cvt.u64.u32 	%rd69, %r291;
	mul.lo.s32 	%r292, %r323, 36;
	cvt.u64.u32 	%rd70, %r292;
	add.s64 	%rd71, %rd69, %rd70;
	mul.lo.s32 	%r293, %r324, 3;
	cvt.u64.u32 	%rd72, %r293;
	add.s64 	%rd73, %rd71, %rd72;
	shl.b64 	%rd74, %rd73, 2;
	add.s64 	%rd75, %rd1, %rd74;
	ld.global.nc.f32 	%f1021, [%rd75+8];
	st.shared.f32 	[%r18+4], %f1021;
$L__BB0_48:
	@%p3 bra 	$L__BB0_50;
	sub.s32 	%r296, %r234, %r233;
	add.s32 	%r297, %r296, 2;
	shr.u32 	%r298, %r297, 2;
	mul.lo.s32 	%r300, %r237, 18432;
	mad.lo.s32 	%r301, %r298, 576, %r300;
	neg.s32 	%r302, %r233;
	and.b32  	%r303, %r302, 3;
	xor.b32  	%r304, %r303, 2;
	mul.lo.s32 	%r305, %r304, 9;
	or.b32  	%r306, %r301, %r305;
	cvt.u64.u32 	%rd76, %r306;
	mul.lo.s32 	%r307, %r323, 36;
	cvt.u64.u32 	%rd77, %r307;
	add.s64 	%rd78, %rd76, %rd77;
	mul.lo.s32 	%r308, %r324, 3;
	cvt.u64.u32 	%rd79, %r308;
	add.s64 	%rd80, %rd78, %rd79;
	shl.b64 	%rd81, %rd80, 2;
	add.s64 	%rd82, %rd1, %rd81;
	ld.global.nc.f32 	%f1022, [%rd82+8];
	st.shared.f32 	[%r18+8], %f1022;
$L__BB0_50:
	bar.sync 	0;
	mov.u32 	%r309, %tid.x;
	shl.b32 	%r310, %r309, 2;
	mov.u32 	%r311, _ZZ37fused_nn_conv2d_add_nn_relu_6_kernel0E15pad_temp_shared;
	add.s32 	%r312, %r311, %r310;
	ld.shared.f32 	%f1023, [%r312];
	mov.u32 	%r313, %tid.z;
	shl.b32 	%r314, %r313, 4;
	mov.u32 	%r315, _ZZ37fused_nn_conv2d_add_nn_relu_6_kernel0E18placeholder_shared;
	add.s32 	%r316, %r315, %r314;
	ld.shared.f32 	%f1024, [%r316];
	fma.rn.f32 	%f1025, %f1023, %f1024, %f209;
	ld.shared.f32 	%f1026, [%r316+32];
	fma.rn.f32 	%f1027, %f1023, %f1026, %f210;
	ld.shared.f32 	%f1028, [%r316+64];
	fma.rn.f32 	%f1029, %f1023, %f1028, %f211;
	ld.shared.f32 	%f1030, [%r316+96];
	fma.rn.f32 	%f1031, %f1023, %f1030, %f212;
	ld.shared.f32 	%f1032, [%r316+128];
	fma.rn.f32 	%f1033, %f1023, %f1032, %f213;
	ld.shared.f32 	%f1034, [%r316+160];
	fma.rn.f32 	%f1035, %f1023, %f1034, %f214;
	ld.shared.f32 	%f1036, [%r316+192];
	fma.rn.f32 	%f1037, %f1023, %f1036, %f215;
	ld.shared.f32 	%f1038, [%r316+224];
	fma.rn.f32 	%f1039, %f1023, %f1038, %f216;
	ld.shared.f32 	%f1040, [%r316+256];
	fma.rn.f32 	%f1041, %f1023, %f1040, %f217;
	ld.shared.f32 	%f1042, [%r316+288];
	fma.rn.f32 	%f1043, %f1023, %f1042, %f218;
	ld.shared.f32 	%f1044, [%r316+320];
	fma.rn.f32 	%f1045, %f1023, %f1044, %f219;
	ld.shared.f32 	%f1046, [%r316+352];
	fma.rn.f32 	%f1047, %f1023, %f1046, %f220;
	ld.shared.f32 	%f1048, [%r316+384];
	fma.rn.f32 	%f1049, %f1023, %f1048, %f221;
	ld.shared.f32 	%f1050, [%r316+416];
	fma.rn.f32 	%f1051, %f1023, %f1050, %f222;
	ld.shared.f32 	%f1052, [%r316+448];
	fma.rn.f32 	%f1053, %f1023, %f1052, %f223;
	ld.shared.f32 	%f1054, [%r316+480];
	fma.rn.f32 	%f1055, %f1023, %f1054, %f224;
	ld.shared.f32 	%f1056, [%r316+512];
	fma.rn.f32 	%f1057, %f1023, %f1056, %f225;
	ld.shared.f32 	%f1058, [%r316+544];
	fma.rn.f32 	%f1059, %f1023, %f1058, %f226;
	ld.shared.f32 	%f1060, [%r316+576];
	fma.rn.f32 	%f1061, %f1023, %f1060, %f227;
	ld.shared.f32 	%f1062, [%r316+608];
	fma.rn.f32 	%f1063, %f1023, %f1062, %f228;
	ld.shared.f32 	%f1064, [%r316+640];
	fma.rn.f32 	%f1065, %f1023, %f1064, %f229;
	ld.shared.f32 	%f1066, [%r316+672];
	fma.rn.f32 	%f1067, %f1023, %f1066, %f230;
	ld.shared.f32 	%f1068, [%r316+704];
	fma.rn.f32 	%f1069, %f1023, %f1068, %f231;
	ld.shared.f32 	%f1070, [%r316+736];
	fma.rn.f32 	%f1071, %f1023, %f1070, %f232;
	ld.shared.f32 	%f1072, [%r316+768];
	fma.rn.f32 	%f1073, %f1023, %f1072, %f233;
	ld.shared.f32 	%f1074, [%r316+800];
	fma.rn.f32 	%f1075, %f1023, %f1074, %f234;
	ld.shared.f32 	%f1076, [%r316+832];
	fma.rn.f32 	%f1077, %f1023, %f1076, %f235;
	ld.shared.f32 	%f1078, [%r316+864];
	fma.rn.f32 	%f1079, %f1023, %f1078, %f236;
	ld.shared.f32 	%f1080, [%r316+896];
	fma.rn.f32 	%f1081, %f1023, %f1080, %f237;
	ld.shared.f32 	%f1082, [%r316+928];
	fma.rn.f32 	%f1083, %f1023, %f1082, %f238;
	ld.shared.f32 	%f1084, [%r316+960];
	fma.rn.f32 	%f1085, %f1023, %f1084, %f239;
	ld.shared.f32 	%f1086, [%r316+992];
	fma.rn.f32 	%f1087, %f1023, %f1086, %f240;
	ld.shared.f32 	%f1088, [%r312+224];
	fma.rn.f32 	%f1089, %f1088, %f1024, %f241;
	fma.rn.f32 	%f1090, %f1088, %f1026, %f242;
	fma.rn.f32 	%f1091, %f1088, %f1028, %f243;
	fma.rn.f32 	%f1092, %f1088, %f1030, %f244;
	fma.rn.f32 	%f1093, %f1088, %f1032, %f245;
	fma.rn.f32 	%f1094, %f1088, %f1034, %f246;
	fma.rn.f32 	%f1095, %f1088, %f1036, %f247;
	fma.rn.f32 	%f1096, %f1088, %f1038, %f248;
	fma.rn.f32 	%f1097, %f1088, %f1040, %f249;
	fma.rn.f32 	%f1098, %f1088, %f1042, %f250;
	fma.rn.f32 	%f1099, %f1088, %f1044, %f251;
	fma.rn.f32 	%f1100, %f1088, %f1046, %f252;
	fma.rn.f32 	%f1101, %f1088, %f1048, %f253;
	fma.rn.f32 	%f1102, %f1088, %f1050, %f254;
	fma.rn.f32 	%f1103, %f1088, %f1052, %f255;
	fma.rn.f32 	%f1104, %f1088, %f1054, %f256;
	fma.rn.f32 	%f1105, %f1088, %f1056, %f257;
	fma.rn.f32 	%f1106, %f1088, %f1058, %f258;
	fma.rn.f32 	%f1107, %f1088, %f1060, %f259;
	fma.rn.f32 	%f1108, %f1088, %f1062, %f260;
	fma.rn.f32 	%f1109, %f1088, %f1064, %f261;
	fma.rn.f32 	%f1110, %f1088, %f1066, %f262;
	fma.rn.f32 	%f1111, %f1088, %f1068, %f263;
	fma.rn.f32 	%f1112, %f1088, %f1070, %f264;
	fma.rn.f32 	%f1113, %f1088, %f1072, %f265;
	fma.rn.f32 	%f1114, %f1088, %f1074, %f266;
	fma.rn.f32 	%f1115, %f1088, %f1076, %f267;
	fma.rn.f32 	%f1116, %f1088, %f1078, %f268;
	fma.rn.f32 	%f1117, %f1088, %f1080, %f269;
	fma.rn.f32 	%f1118, %f1088, %f1082, %f270;
	fma.rn.f32 	%f1119, %f1088, %f1084, %f271;
	fma.rn.f32 	%f1120, %f1088, %f1086, %f272;
	ld.shared.f32 	%f1121, [%r312+448];
	ld.shared.f32 	%f1122, [%r316+4];
	fma.rn.f32 	%f1123, %f1121, %f1122, %f1025;
	ld.shared.f32 	%f1124, [%r316+36];
	fma.rn.f32 	%f1125, %f1121, %f1124, %f1027;
	ld.shared.f32 	%f1126, [%r316+68];
	fma.rn.f32 	%f1127, %f1121, %f1126, %f1029;
	ld.shared.f32 	%f1128, [%r316+100];
	fma.rn.f32 	%f1129, %f1121, %f1128, %f1031;
	ld.shared.f32 	%f1130, [%r316+132];
	fma.rn.f32 	%f1131, %f1121, %f1130, %f1033;
	ld.shared.f32 	%f1132, [%r316+164];
	fma.rn.f32 	%f1133, %f1121, %f1132, %f1035;
	ld.shared.f32 	%f1134, [%r316+196];
	fma.rn.f32 	%f1135, %f1121, %f1134, %f1037;
	ld.shared.f32 	%f1136, [%r316+228];
	fma.rn.f32 	%f1137, %f1121, %f1136, %f1039;
	ld.shared.f32 	%f1138, [%r316+260];
	fma.rn.f32 	%f1139, %f1121, %f1138, %f1041;
	ld.shared.f32 	%f1140, [%r316+292];
	fma.rn.f32 	%f1141, %f1121, %f1140, %f1043;
	ld.shared.f32 	%f1142, [%r316+324];
	fma.rn.f32 	%f1143, %f1121, %f1142, %f1045;
	ld.shared.f32 	%f1144, [%r316+356];
	fma.rn.f32 	%f1145, %f1121, %f1144, %f1047;
	ld.shared.f32 	%f1146, [%r316+388];
	fma.rn.f32 	%f1147, %f1121, %f1146, %f1049;
	ld.shared.f32 	%f1148, [%r316+420];
	fma.rn.f32 	%f1149, %f1121, %f1148, %f1051;
	ld.shared.f32 	%f1150, [%r316+452];
	fma.rn.f32 	%f1151, %f1121, %f1150, %f1053;
	ld.shared.f32 	%f1152, [%r316+484];
	fma.rn.f32 	%f1153, %f1121, %f1152, %f1055;
	ld.shared.f32 	%f1154, [%r316+516];
	fma.rn.f32 	%f1155, %f1121, %f1154, %f1057;
	ld.shared.f32 	%f1156, [%r316+548];
	fma.rn.f32 	%f1157, %f1121, %f1156, %f1059;
	ld.shared.f32 	%f1158, [%r316+580];
	fma.rn.f32 	%f1159, %f1121, %f1158, %f1061;
	ld.shared.f32 	%f1160, [%r316+612];
	fma.rn.f32 	%f1161, %f1121, %f1160, %f1063;
	ld.shared.f32 	%f1162, [%r316+644];
	fma.rn.f32 	%f1163, %f1121, %f1162, %f1065;
	ld.shared.f32 	%f1164, [%r316+676];
	fma.rn.f32 	%f1165, %f1121, %f1164, %f1067;
	ld.shared.f32 	%f1166, [%r316+708];
	fma.rn.f32 	%f1167, %f1121, %f1166, %f1069;
	ld.shared.f32 	%f1168, [%r316+740];
	fma.rn.f32 	%f1169, %f1121, %f1168, %f1071;
	ld.shared.f32 	%f1170, [%r316+772];
	fma.rn.f32 	%f1171, %f1121, %f1170, %f1073;
	ld.shared.f32 	%f1172, [%r316+804];
	fma.rn.f32 	%f1173, %f1121, %f1172, %f1075;
	ld.shared.f32 	%f1174, [%r316+836];
	fma.rn.f32 	%f1175, %f1121, %f1174, %f1077;
	ld.shared.f32 	%f1176, [%r316+868];
	fma.rn.f32 	%f1177, %f1121, %f1176, %f1079;
	ld.shared.f32 	%f1178, [%r316+900];
	fma.rn.f32 	%f1179, %f1121, %f1178, %f1081;
	ld.shared.f32 	%f1180, [%r316+932];
	fma.rn.f32 	%f1181, %f1121, %f1180, %f1083;
	ld.shared.f32 	%f1182, [%r316+964];
	fma.rn.f32 	%f1183, %f1121, %f1182, %f1085;
	ld.shared.f32 	%f1184, [%r316+996];
	fma.rn.f32 	%f1185, %f1121, %f1184, %f1087;
	ld.shared.f32 	%f1186, [%r312+672];
	fma.rn.f32 	%f1187, %f1186, %f1122, %f1089;
	fma.rn.f32 	%f1188, %f1186, %f1124, %f1090;
	fma.rn.f32 	%f1189, %f1186, %f1126, %f1091;
	fma.rn.f32 	%f1190, %f1186, %f1128, %f1092;
	fma.rn.f32 	%f1191, %f1186, %f1130, %f1093;
	fma.rn.f32 	%f1192, %f1186, %f1132, %f1094;
	fma.rn.f32 	%f1193, %f1186, %f1134, %f1095;
	fma.rn.f32 	%f1194, %f1186, %f1136, %f1096;
	fma.rn.f32 	%f1195, %f1186, %f1138, %f1097;
	fma.rn.f32 	%f1196, %f1186, %f1140, %f1098;
	fma.rn.f32 	%f1197, %f1186, %f1142, %f1099;
	fma.rn.f32 	%f1198, %f1186, %f1144, %f1100;
	fma.rn.f32 	%f1199, %f1186, %f1146, %f1101;
	fma.rn.f32 	%f1200, %f1186, %f1148, %f1102;
	fma.rn.f32 	%f1201, %f1186, %f1150, %f1103;
	fma.rn.f32 	%f1202, %f1186, %f1152, %f1104;
	fma.rn.f32 	%f1203, %f1186, %f1154, %f1105;
	fma.rn.f32 	%f1204, %f1186, %f1156, %f1106;
	fma.rn.f32 	%f1205, %f1186, %f1158, %f1107;
	fma.rn.f32 	%f1206, %f1186, %f1160, %f1108;
	fma.rn.f32 	%f1207, %f1186, %f1162, %f1109;
	fma.rn.f32 	%f1208, %f1186, %f1164, %f1110;
	fma.rn.f32 	%f1209, %f1186, %f1166, %f1111;
	fma.rn.f32 	%f1210, %f1186, %f1168, %f1112;
	fma.rn.f32 	%f1211, %f1186, %f1170, %f1113;
	fma.rn.f32 	%f1212, %f1186, %f1172, %f1114;
	fma.rn.f32 	%f1213, %f1186, %f1174, %f1115;
	fma.rn.f32 	%f1214, %f1186, %f1176, %f1116;
	fma.rn.f32 	%f1215, %f1186, %f1178, %f1117;
	fma.rn.f32 	%f1216, %f1186, %f1180, %f1118;
	fma.rn.f32 	%f1217, %f1186, %f1182, %f1119;
	fma.rn.f32 	%f1218, %f1186, %f1184, %f1120;
	ld.shared.f32 	%f1219, [%r312+896];
	ld.shared.f32 	%f1220, [%r316+8];
	fma.rn.f32 	%f1221, %f1219, %f1220, %f1123;
	ld.shared.f32 	%f1222, [%r316+40];
	fma.rn.f32 	%f1223, %f1219, %f1222, %f1125;
	ld.shared.f32 	%f1224, [%r316+72];
	fma.rn.f32 	%f1225, %f1219, %f1224, %f1127;
	ld.shared.f32 	%f1226, [%r316+104];
	fma.rn.f32 	%f1227, %f1219, %f1226, %f1129;
	ld.shared.f32 	%f1228, [%r316+136];
	fma.rn.f32 	%f1229, %f1219, %f1228, %f1131;
	ld.shared.f32 	%f1230, [%r316+168];
	fma.rn.f32 	%f1231, %f1219, %f1230, %f1133;
	ld.shared.f32 	%f1232, [%r316+200];
	fma.rn.f32 	%f1233, %f1219, %f1232, %f1135;
	ld.shared.f32 	%f1234, [%r316+232];
	fma.rn.f32 	%f1235, %f1219, %f1234, %f1137;
	ld.shared.f32 	%f1236, [%r316+264];
	fma.rn.f32 	%f1237, %f1219, %f1236, %f1139;
	ld.shared.f32 	%f1238, [%r316+296];
	fma.rn.f32 	%f1239, %f1219, %f1238, %f1141;
	ld.shared.f32 	%f1240, [%r316+328];
	fma.rn.f32 	%f1241, %f1219, %f1240, %f1143;
	ld.shared.f32 	%f1242, [%r316+360];
	fma.rn.f32 	%f1243, %f1219, %f1242, %f1145;
	ld.shared.f32 	%f1244, [%r316+392];
	fma.rn.f32 	%f1245, %f1219, %f1244, %f1147;
	ld.shared.f32 	%f1246, [%r316+424];
	fma.rn.f32 	%f1247, %f1219, %f1246, %f1149;
	ld.shared.f32 	%f1248, [%r316+456];
	fma.rn.f32 	%f1249, %f1219, %f1248, %f1151;
	ld.shared.f32 	%f1250, [%r316+488];
	fma.rn.f32 	%f1251, %f1219, %f1250, %f1153;
	ld.shared.f32 	%f1252, [%r316+520];
	fma.rn.f32 	%f1253, %f1219, %f1252, %f1155;
	ld.shared.f32 	%f1254, [%r316+552];
	fma.rn.f32 	%f1255, %f1219, %f1254, %f1157;
	ld.shared.f32 	%f1256, [%r316+584];
	fma.rn.f32 	%f1257, %f1219, %f1256, %f1159;
	ld.shared.f32 	%f1258, [%r316+616];
	fma.rn.f32 	%f1259, %f1219, %f1258, %f1161;
	ld.shared.f32 	%f1260, [%r316+648];
	fma.rn.f32 	%f1261, %f1219, %f1260, %f1163;
	ld.shared.f32 	%f1262, [%r316+680];
	fma.rn.f32 	%f1263, %f1219, %f1262, %f1165;
	ld.shared.f32 	%f1264, [%r316+712];
	fma.rn.f32 	%f1265, %f1219, %f1264, %f1167;
	ld.shared.f32 	%f1266, [%r316+744];
	fma.rn.f32 	%f1267, %f1219, %f1266, %f1169;
	ld.shared.f32 	%f1268, [%r316+776];
	fma.rn.f32 	%f1269, %f1219, %f1268, %f1171;
	ld.shared.f32 	%f1270, [%r316+808];
	fma.rn.f32 	%f1271, %f1219, %f1270, %f1173;
	ld.shared.f32 	%f1272, [%r316+840];
	fma.rn.f32 	%f1273, %f1219, %f1272, %f1175;
	ld.shared.f32 	%f1274, [%r316+872];
	fma.rn.f32 	%f1275, %f1219, %f1274, %f1177;
	ld.shared.f32 	%f1276, [%r316+904];
	fma.rn.f32 	%f1277, %f1219, %f1276, %f1179;
	ld.shared.f32 	%f1278, [%r316+936];
	fma.rn.f32 	%f1279, %f1219, %f1278, %f1181;
	ld.shared.f32 	%f1280, [%r316+968];
	fma.rn.f32 	%f1281, %f1219, %f1280, %f1183;
	ld.shared.f32 	%f1282, [%r316+1000];
	fma.rn.f32 	%f1283, %f1219, %f1282, %f1185;
	ld.shared.f32 	%f1284, [%r312+1120];
	fma.rn.f32 	%f1285, %f1284, %f1220, %f1187;
	fma.rn.f32 	%f1286, %f1284, %f1222, %f1188;
	fma.rn.f32 	%f1287, %f1284, %f1224, %f1189;
	fma.rn.f32 	%f1288, %f1284, %f1226, %f1190;
	fma.rn.f32 	%f1289, %f1284, %f1228, %f1191;
	fma.rn.f32 	%f1290, %f1284, %f1230, %f1192;
	fma.rn.f32 	%f1291, %f1284, %f1232, %f1193;
	fma.rn.f32 	%f1292, %f1284, %f1234, %f1194;
	fma.rn.f32 	%f1293, %f1284, %f1236, %f1195;
	fma.rn.f32 	%f1294, %f1284, %f1238, %f1196;
	fma.rn.f32 	%f1295, %f1284, %f1240, %f1197;
	fma.rn.f32 	%f1296, %f1284, %f1242, %f1198;
	fma.rn.f32 	%f1297, %f1284, %f1244, %f1199;
	fma.rn.f32 	%f1298, %f1284, %f1246, %f1200;
	fma.rn.f32 	%f1299, %f1284, %f1248, %f1201;
	fma.rn.f32 	%f1300, %f1284, %f1250, %f1202;
	fma.rn.f32 	%f1301, %f1284, %f1252, %f1203;
	fma.rn.f32 	%f1302, %f1284, %f1254, %f1204;
	fma.rn.f32 	%f1303, %f1284, %f1256, %f1205;
	fma.rn.f32 	%f1304, %f1284, %f1258, %f1206;
	fma.rn.f32 	%f1305, %f1284, %f1260, %f1207;
	fma.rn.f32 	%f1306, %f1284, %f1262, %f1208;
	fma.rn.f32 	%f1307, %f1284, %f1264, %f1209;
	fma.rn.f32 	%f1308, %f1284, %f1266, %f1210;
	fma.rn.f32 	%f1309, %f1284, %f1268, %f1211;
	fma.rn.f32 	%f1310, %f1284, %f1270, %f1212;
	fma.rn.f32 	%f1311, %f1284, %f1272, %f1213;
	fma.rn.f32 	%f1312, %f1284, %f1274, %f1214;
	fma.rn.f32 	%f1313, %f1284, %f1276, %f1215;
	fma.rn.f32 	%f1314, %f1284, %f1278, %f1216;
	fma.rn.f32 	%f1315, %f1284, %f1280, %f1217;
	fma.rn.f32 	%f1316, %f1284, %f1282, %f1218;
	ld.shared.f32 	%f1317, [%r312+1344];
	ld.shared.f32 	%f1318, [%r316+12];
	fma.rn.f32 	%f1575, %f1317, %f1318, %f1221;
	ld.shared.f32 	%f1319, [%r316+44];
	fma.rn.f32 	%f1577, %f1317, %f1319, %f1223;
	ld.shared.f32 	%f1320, [%r316+76];
	fma.rn.f32 	%f1579, %f1317, %f1320, %f1225;
	ld.shared.f32 	%f1321, [%r316+108];
	fma.rn.f32 	%f1581, %f1317, %f1321, %f1227;
	ld.shared.f32 	%f1322, [%r316+140];
	fma.rn.f32 	%f1583, %f1317, %f1322, %f1229;
	ld.shared.f32 	%f1323, [%r316+172];
	fma.rn.f32 	%f1585, %f1317, %f1323, %f1231;
	ld.shared.f32 	%f1324, [%r316+204];
	fma.rn.f32 	%f1587, %f1317, %f1324, %f1233;
	ld.shared.f32 	%f1325, [%r316+236];
	fma.rn.f32 	%f1589, %f1317, %f1325, %f1235;
	ld.shared.f32 	%f1326, [%r316+268];
	fma.rn.f32 	%f1591, %f1317, %f1326, %f1237;
	ld.shared.f32 	%f1327, [%r316+300];
	fma.rn.f32 	%f1593, %f1317, %f1327, %f1239;
	ld.shared.f32 	%f1328, [%r316+332];
	fma.rn.f32 	%f1595, %f1317, %f1328, %f1241;
	ld.shared.f32 	%f1329, [%r316+364];
	fma.rn.f32 	%f1597, %f1317, %f1329, %f1243;
	ld.shared.f32 	%f1330, [%r316+396];
	fma.rn.f32 	%f1599, %f1317, %f1330, %f1245;
	ld.shared.f32 	%f1331, [%r316+428];
	fma.rn.f32 	%f1601, %f1317, %f1331, %f1247;
	ld.shared.f32 	%f1332, [%r316+460];
	fma.rn.f32 	%f1603, %f1317, %f1332, %f1249;
	ld.shared.f32 	%f1333, [%r316+492];
	fma.rn.f32 	%f1605, %f1317, %f1333, %f1251;
	ld.shared.f32 	%f1334, [%r316+524];
	fma.rn.f32 	%f1607, %f1317, %f1334, %f1253;
	ld.shared.f32 	%f1335, [%r316+556];
	fma.rn.f32 	%f1609, %f1317, %f1335, %f1255;
	ld.shared.f32 	%f1336, [%r316+588];
	fma.rn.f32 	%f1611, %f1317, %f1336, %f1257;
	ld.shared.f32 	%f1337, [%r316+620];
	fma.rn.f32 	%f1613, %f1317, %f1337, %f1259;
	ld.shared.f32 	%f1338, [%r316+652];
	fma.rn.f32 	%f1615, %f1317, %f1338, %f1261;
	ld.shared.f32 	%f1339, [%r316+684];
	fma.rn.f32 	%f1617, %f1317, %f1339, %f1263;
	ld.shared.f32 	%f1340, [%r316+716];
	fma.rn.f32 	%f1619, %f1317, %f1340, %f1265;
	ld.shared.f32 	%f1341, [%r316+748];
	fma.rn.f32 	%f1621, %f1317, %f1341, %f1267;
	ld.shared.f32 	%f1342, [%r316+780];
	fma.rn.f32 	%f1623, %f1317, %f1342, %f1269;
	ld.shared.f32 	%f1343, [%r316+812];
	fma.rn.f32 	%f1625, %f1317, %f1343, %f1271;
	ld.shared.f32 	%f1344, [%r316+844];
	fma.rn.f32 	%f1627, %f1317, %f1344, %f1273;
	ld.shared.f32 	%f1345, [%r316+876];
	fma.rn.f32 	%f1629, %f1317, %f1345, %f1275;
	ld.shared.f32 	%f1346, [%r316+908];
	fma.rn.f32 	%f1631, %f1317, %f1346, %f1277;
	ld.shared.f32 	%f1347, [%r316+940];
	fma.rn.f32 	%f1633, %f1317, %f1347, %f1279;
	ld.shared.f32 	%f1348, [%r316+972];
	fma.rn.f32 	%f1635, %f1317, %f1348, %f1281;
	ld.shared.f32 	%f1349, [%r316+1004];
	fma.rn.f32 	%f1637, %f1317, %f1349, %f1283;
	ld.shared.f32 	%f1350, [%r312+1568];
	fma.rn.f32 	%f1576, %f1350, %f1318, %f1285;
	fma.rn.f32 	%f1578, %f1350, %f1319, %f1286;
	fma.rn.f32 	%f1580, %f1350, %f1320, %f1287;
	fma.rn.f32 	%f1582, %f1350, %f1321, %f1288;
	fma.rn.f32 	%f1584, %f1350, %f1322, %f1289;
	fma.rn.f32 	%f1586, %f1350, %f1323, %f1290;
	fma.rn.f32 	%f1588, %f1350, %f1324, %f1291;
	fma.rn.f32 	%f1590, %f1350, %f1325, %f1292;
	fma.rn.f32 	%f1592, %f1350, %f1326, %f1293;
	fma.rn.f32 	%f1594, %f1350, %f1327, %f1294;
	fma.rn.f32 	%f1596, %f1350, %f1328, %f1295;
	fma.rn.f32 	%f1598, %f1350, %f1329, %f1296;
	fma.rn.f32 	%f1600, %f1350, %f1330, %f1297;
	fma.rn.f32 	%f1602, %f1350, %f1331, %f1298;
	fma.rn.f32 	%f1604, %f1350, %f1332, %f1299;
	fma.rn.f32 	%f1606, %f1350, %f1333, %f1300;
	fma.rn.f32 	%f1608, %f1350, %f1334, %f1301;
	fma.rn.f32 	%f1610, %f1350, %f1335, %f1302;
	fma.rn.f32 	%f1612, %f1350, %f1336, %f1303;
	fma.rn.f32 	%f1614, %f1350, %f1337, %f1304;
	fma.rn.f32 	%f1616, %f1350, %f1338, %f1305;
	fma.rn.f32 	%f1618, %f1350, %f1339, %f1306;
	fma.rn.f32 	%f1620, %f1350, %f1340, %f1307;
	fma.rn.f32 	%f1622, %f1350, %f1341, %f1308;
	fma.rn.f32 	%f1624, %f1350, %f1342, %f1309;
	fma.rn.f32 	%f1626, %f1350, %f1343, %f1310;
	fma.rn.f32 	%f1628, %f1350, %f1344, %f1311;
	fma.rn.f32 	%f1630, %f1350, %f1345, %f1312;
	fma.rn.f32 	%f1632, %f1350, %f1346, %f1313;
	fma.rn.f32 	%f1634, %f1350, %f1347, %f1314;
	fma.rn.f32 	%f1636, %f1350, %f1348, %f1315;
	fma.rn.f32 	%f1638, %f1350, %f1349, %f1316;
	add.s32 	%r324, %r324, 1;
	setp.ne.s32 	%p48, %r324, 3;
	@%p48 bra 	$L__BB0_8;
	add.s32 	%r323, %r323, 1;
	setp.ne.s32 	%p49, %r323, 16;
	@%p49 bra 	$L__BB0_7;
	ld.param.u64 	%rd93, [fused_nn_conv2d_add_nn_relu_6_kernel0_param_6];
	ld.param.u64 	%rd92, [fused_nn_conv2d_add_nn_relu_6_kernel0_param_5];
	cvta.to.global.u64 	%rd83, %rd93;
	mul.wide.u32 	%rd84, %r313, 4;
	add.s64 	%rd85, %rd83, %rd84;
	ld.global.nc.f32 	%f1351, [%rd85];
	add.f32 	%f1352, %f1575, %f1351;
	max.f32 	%f1353, %f1352, 0f00000000;
	mad.lo.s32 	%r319, %r313, 3136, %r309;
	mad.lo.s32 	%r320, %r23, 112, %r319;
	add.s32 	%r321, %r320, %r24;
	cvta.to.global.u64 	%rd86, %rd92;
	mul.wide.u32 	%rd87, %r321, 4;
	add.s64 	%rd88, %rd86, %rd87;
	st.global.f32 	[%rd88], %f1353;
	ld.global.nc.f32 	%f1354, [%rd85+8];
	add.f32 	%f1355, %f1577, %f1354;
	max.f32 	%f1356, %f1355, 0f00000000;
	st.global.f32 	[%rd88+25088], %f1356;
	ld.global.nc.f32 	%f1357, [%rd85+16];
	add.f32 	%f1358, %f1579, %f1357;
	max.f32 	%f1359, %f1358, 0f00000000;
	st.global.f32 	[%rd88+50176], %f1359;
	ld.global.nc.f32 	%f1360, [%rd85+24];
	add.f32 	%f1361, %f1581, %f1360;
	max.f32 	%f1362, %f1361, 0f00000000;
	st.global.f32 	[%rd88+75264], %f1362;
	ld.global.nc.f32 	%f1363, [%rd85+32];
	add.f32 	%f1364, %f1583, %f1363;
	max.f32 	%f1365, %f1364, 0f00000000;
	st.global.f32 	[%rd88+100352], %f1365;
	ld.global.nc.f32 	%f1366, [%rd85+40];
	add.f32 	%f1367, %f1585, %f1366;
	max.f32 	%f1368, %f1367, 0f00000000;
	st.global.f32 	[%rd88+125440], %f1368;
	ld.global.nc.f32 	%f1369, [%rd85+48];
	add.f32 	%f1370, %f1587, %f1369;
	max.f32 	%f1371, %f1370, 0f00000000;
	st.global.f32 	[%rd88+150528], %f1371;
	ld.global.nc.f32 	%f1372, [%rd85+56];
	add.f32 	%f1373, %f1589, %f1372;
	max.f32 	%f1374, %f1373, 0f00000000;
	st.global.f32 	[%rd88+175616], %f1374;
	ld.global.nc.f32 	%f1375, [%rd85+64];
	add.f32 	%f1376, %f1591, %f1375;
	max.f32 	%f1377, %f1376, 0f00000000;
	st.global.f32 	[%rd88+200704], %f1377;
	ld.global.nc.f32 	%f1378, [%rd85+72];
	add.f32 	%f1379, %f1593, %f1378;
	max.f32 	%f1380, %f1379, 0f00000000;
	st.global.f32 	[%rd88+225792], %f1380;
	ld.global.nc.f32 	%f1381, [%rd85+80];
	add.f32 	%f1382, %f1595, %f1381;
	max.f32 	%f1383, %f1382, 0f00000000;
	st.global.f32 	[%rd88+250880], %f1383;
	ld.global.nc.f32 	%f1384, [%rd85+88];
	add.f32 	%f1385, %f1597, %f1384;
	max.f32 	%f1386, %f1385, 0f00000000;
	st.global.f32 	[%rd88+275968], %f1386;
	ld.global.nc.f32 	%f1387, [%rd85+96];
	add.f32 	%f1388, %f1599, %f1387;
	max.f32 	%f1389, %f1388, 0f00000000;
	st.global.f32 	[%rd88+301056], %f1389;
	ld.global.nc.f32 	%f1390, [%rd85+104];
	add.f32 	%f1391, %f1601, %f1390;
	max.f32 	%f1392, %f1391, 0f00000000;
	st.global.f32 	[%rd88+326144], %f1392;
	ld.global.nc.f32 	%f1393, [%rd85+112];
	add.f32 	%f1394, %f1603, %f1393;
	max.f32 	%f1395, %f1394, 0f00000000;
	st.global.f32 	[%rd88+351232], %f1395;
	ld.global.nc.f32 	%f1396, [%rd85+120];
	add.f32 	%f1397, %f1605, %f1396;
	max.f32 	%f1398, %f1397, 0f00000000;
	st.global.f32 	[%rd88+376320], %f1398;
	ld.global.nc.f32 	%f1399, [%rd85+128];
	add.f32 	%f1400, %f1607, %f1399;
	max.f32 	%f1401, %f1400, 0f00000000;
	st.global.f32 	[%rd88+401408], %f1401;
	ld.global.nc.f32 	%f1402, [%rd85+136];
	add.f32 	%f1403, %f1609, %f1402;
	max.f32 	%f1404, %f1403, 0f00000000;
	st.global.f32 	[%rd88+426496], %f1404;
	ld.global.nc.f32 	%f1405, [%rd85+144];
	add.f32 	%f1406, %f1611, %f1405;
	max.f32 	%f1407, %f1406, 0f00000000;
	st.global.f32 	[%rd88+451584], %f1407;
	ld.global.nc.f32 	%f1408, [%rd85+152];
	add.f32 	%f1409, %f1613, %f1408;
	max.f32 	%f1410, %f1409, 0f00000000;
	st.global.f32 	[%rd88+476672], %f1410;
	ld.global.nc.f32 	%f1411, [%rd85+160];
	add.f32 	%f1412, %f1615, %f1411;
	max.f32 	%f1413, %f1412, 0f00000000;
	st.global.f32 	[%rd88+501760], %f1413;
	ld.global.nc.f32 	%f1414, [%rd85+168];
	add.f32 	%f1415, %f1617, %f1414;
	max.f32 	%f1416, %f1415, 0f00000000;
	st.global.f32 	[%rd88+526848], %f1416;
	ld.global.nc.f32 	%f1417, [%rd85+176];
	add.f32 	%f1418, %f1619, %f1417;
	max.f32 	%f1419, %f1418, 0f00000000;
	st.global.f32 	[%rd88+551936], %f1419;
	ld.global.nc.f32 	%f1420, [%rd85+184];
	add.f32 	%f1421, %f1621, %f1420;
	max.f32 	%f1422, %f1421, 0f00000000;
	st.global.f32 	[%rd88+577024], %f1422;
	ld.global.nc.f32 	%f1423, [%rd85+192];
	add.f32 	%f1424, %f1623, %f1423;
	max.f32 	%f1425, %f1424, 0f00000000;
	st.global.f32 	[%rd88+602112], %f1425;
	ld.global.nc.f32 	%f1426, [%rd85+200];
	add.f32 	%f1427, %f1625, %f1426;
	max.f32 	%f1428, %f1427, 0f00000000;
	st.global.f32 	[%rd88+627200], %f1428;
	ld.global.nc.f32 	%f1429, [%rd85+208];
	add.f32 	%f1430, %f1627, %f1429;
	max.f32 	%f1431, %f1430, 0f00000000;
	st.global.f32 	[%rd88+652288], %f1431;
	ld.global.nc.f32 	%f1432, [%rd85+216];
	add.f32 	%f1433, %f1629, %f1432;
	max.f32 	%f1434, %f1433, 0f00000000;
	st.global.f32 	[%rd88+677376], %f1434;
	ld.global.nc.f32 	%f1435, [%rd85+224];
	add.f32 	%f1436, %f1631, %f1435;
	max.f32 	%f1437, %f1436, 0f00000000;
	st.global.f32 	[%rd88+702464], %f1437;
	ld.global.nc.f32 	%f1438, [%rd85+232];
	add.f32 	%f1439, %f1633, %f1438;
	max.f32 	%f1440, %f1439, 0f00000000;
	st.global.f32 	[%rd88+727552], %f1440;
	ld.global.nc.f32 	%f1441, [%rd85+240];
	add.f32 	%f1442, %f1635, %f1441;
	max.f32 	%f1443, %f1442, 0f00000000;
	st.global.f32 	[%rd88+752640], %f1443;
	ld.global.nc.f32 	%f1444, [%rd85+248];
	add.f32 	%f1445, %f1637, %f1444;
	max.f32 	%f1446, %f1445, 0f00000000;
	st.global.f32 	[%rd88+777728], %f1446;
	add.f32 	%f1447, %f1576, %f1351;
	max.f32 	%f1448, %f1447, 0f00000000;
	st.global.f32 	[%rd88+224], %f1448;
	add.f32 	%f1449, %f1578, %f1354;
	max.f32 	%f1450, %f1449, 0f00000000;
	st.global.f32 	[%rd88+25312], %f1450;
	add.f32 	%f1451, %f1580, %f1357;
	max.f32 	%f1452, %f1451, 0f00000000;
	st.global.f32 	[%rd88+50400], %f1452;
	add.f32 	%f1453, %f1582, %f1360;
	max.f32 	%f1454, %f1453, 0f00000000;
	st.global.f32 	[%rd88+75488], %f1454;
	add.f32 	%f1455, %f1584, %f1363;
	max.f32 	%f1456, %f1455, 0f00000000;
	st.global.f32 	[%rd88+100576], %f1456;
	add.f32 	%f1457, %f1586, %f1366;
	max.f32 	%f1458, %f1457, 0f00000000;
	st.global.f32 	[%rd88+125664], %f1458;
	add.f32 	%f1459, %f1588, %f1369;
	max.f32 	%f1460, %f1459, 0f00000000;
	st.global.f32 	[%rd88+150752], %f1460;
	add.f32 	%f1461, %f1590, %f1372;
	max.f32 	%f1462, %f1461, 0f00000000;
	st.global.f32 	[%rd88+175840], %f1462;
	add.f32 	%f1463, %f1592, %f1375;
	max.f32 	%f1464, %f1463, 0f00000000;
	st.global.f32 	[%rd88+200928], %f1464;
	add.f32 	%f1465, %f1594, %f1378;
	max.f32 	%f1466, %f1465, 0f00000000;
	st.global.f32 	[%rd88+226016], %f1466;
	add.f32 	%f1467, %f1596, %f1381;
	max.f32 	%f1468, %f1467, 0f00000000;
	st.global.f32 	[%rd88+251104], %f1468;
	add.f32 	%f1469, %f1598, %f1384;
	max.f32 	%f1470, %f1469, 0f00000000;
	st.global.f32 	[%rd88+276192], %f1470;
	add.f32 	%f1471, %f1600, %f1387;
	max.f32 	%f1472, %f1471, 0f00000000;
	st.global.f32 	[%rd88+301280], %f1472;
	add.f32 	%f1473, %f1602, %f1390;
	max.f32 	%f1474, %f1473, 0f00000000;
	st.global.f32 	[%rd88+326368], %f1474;
	add.f32 	%f1475, %f1604, %f1393;
	max.f32 	%f1476, %f1475, 0f00000000;
	st.global.f32 	[%rd88+351456], %f1476;
	add.f32 	%f1477, %f1606, %f1396;
	max.f32 	%f1478, %f1477, 0f00000000;
	st.global.f32 	[%rd88+376544], %f1478;
	add.f32 	%f1479, %f1608, %f1399;
	max.f32 	%f1480, %f1479, 0f00000000;
	st.global.f32 	[%rd88+401632], %f1480;
	add.f32 	%f1481, %f1610, %f1402;
	max.f32 	%f1482, %f1481, 0f00000000;
	st.global.f32 	[%rd88+426720], %f1482;
	add.f32 	%f1483, %f1612, %f1405;
	max.f32 	%f1484, %f1483, 0f00000000;
	st.global.f32 	[%rd88+451808], %f1484;
	add.f32 	%f1485, %f1614, %f1408;
	max.f32 	%f1486, %f1485, 0f00000000;
	st.global.f32 	[%rd88+476896], %f1486;
	add.f32 	%f1487, %f1616, %f1411;
	max.f32 	%f1488, %f1487, 0f00000000;
	st.global.f32 	[%rd88+501984], %f1488;
	add.f32 	%f1489, %f1618, %f1414;
	max.f32 	%f1490, %f1489, 0f00000000;
	st.global.f32 	[%rd88+527072], %f1490;
	add.f32 	%f1491, %f1620, %f1417;
	max.f32 	%f1492, %f1491, 0f00000000;
	st.global.f32 	[%rd88+552160], %f1492;
	add.f32 	%f1493, %f1622, %f1420;
	max.f32 	%f1494, %f1493, 0f00000000;
	st.global.f32 	[%rd88+577248], %f1494;
	add.f32 	%f1495, %f1624, %f1423;
	max.f32 	%f1496, %f1495, 0f00000000;
	st.global.f32 	[%rd88+602336], %f1496;
	add.f32 	%f1497, %f1626, %f1426;
	max.f32 	%f1498, %f1497, 0f00000000;
	st.global.f32 	[%rd88+627424], %f1498;
	add.f32 	%f1499, %f1628, %f1429;
	max.f32 	%f1500, %f1499, 0f00000000;
	st.global.f32 	[%rd88+652512], %f1500;
	add.f32 	%f1501, %f1630, %f1432;
	max.f32 	%f1502, %f1501, 0f00000000;
	st.global.f32 	[%rd88+677600], %f1502;
	add.f32 	%f1503, %f1632, %f1435;
	max.f32 	%f1504, %f1503, 0f00000000;
	st.global.f32 	[%rd88+702688], %f1504;
	add.f32 	%f1505, %f1634, %f1438;
	max.f32 	%f1506, %f1505, 0f00000000;
	st.global.f32 	[%rd88+727776], %f1506;
	add.f32 	%f1507, %f1636, %f1441;
	max.f32 	%f1508, %f1507, 0f00000000;
	st.global.f32 	[%rd88+752864], %f1508;
	add.f32 	%f1509, %f1638, %f1444;
	max.f32 	%f1510, %f1509, 0f00000000;
	st.global.f32 	[%rd88+777952], %f1510;
	setp.lt.s32 	%p50, %r322, 864;
	add.s32 	%r322, %r322, 32;
	@%p50 bra 	$L__BB0_6;
$L__BB0_53:
	ret;

}


// ===== COMPILED SASS (sm_100) =====

	.target	sm_100

	.elftype	@"ET_EXEC"


//--------------------- .note.nv.tkinfo           --------------------------
	.section	.note.nv.tkinfo,"",@"SHT_NOTE"
	.sectionflags	@"SHF_NOTE_NV_TKINFO"
	.tkinfo
        /*0018*/ 	.word	0x00000002
        /*0030*/ 	.string	""
        /*0030*/ 	.string	"ptxas"
        /*0030*/ 	.string	"Cuda compilation tools, release 13.0, V13.0.88"
        /*0030*/ 	.string	"Build cuda_13.0.r13.0/compiler.36424714_0"
        /*0030*/ 	.string	"-arch sm_100 -m 64 "



//--------------------- .note.nv.cuinfo           --------------------------
	.section	.note.nv.cuinfo,"",@"SHT_NOTE"
	.sectionflags	@"SHF_NOTE_NV_CUINFO"
        /*0018*/ 	.short	0x0002
        /*001a*/ 	.short	0x0064
        /*001c*/ 	.short	0x0082
	.zero		2


//--------------------- .nv.info                  --------------------------
	.section	.nv.info,"",@"SHT_CUDA_INFO"
	.align	4


	//----- nvinfo : EIATTR_REGCOUNT
	.align		4
        /*0000*/ 	.byte	0x04, 0x2f
        /*0002*/ 	.short	(.L_1 - .L_0)
	.align		4
.L_0:
        /*0004*/ 	.word	index@(fused_nn_conv2d_add_nn_relu_6_kernel0)
        /*0008*/ 	.word	0x00000080


	//----- nvinfo : EIATTR_FRAME_SIZE
	.align		4
.L_1:
        /*000c*/ 	.byte	0x04, 0x11
        /*000e*/ 	.short	(.L_3 - .L_2)
	.align		4
.L_2:
        /*0010*/ 	.word	index@(fused_nn_conv2d_add_nn_relu_6_kernel0)
        /*0014*/ 	.word	0x00000000


	//----- nvinfo : EIATTR_MIN_STACK_SIZE
	.align		4
.L_3:
        /*0018*/ 	.byte	0x04, 0x12
        /*001a*/ 	.short	(.L_5 - .L_4)
	.align		4
.L_4:
        /*001c*/ 	.word	index@(fused_nn_conv2d_add_nn_relu_6_kernel0)
        /*0020*/ 	.word	0x00000000
.L_5:


//--------------------- .nv.compat                --------------------------
	.section	.nv.compat,"",@"SHT_CUDA_COMPAT_INFO"
	.align	4
        /*0000*/ 	.byte	0x02, 0x09, 0x00, 0x00, 0x02, 0x02, 0x01, 0x00, 0x02, 0x05, 0x05, 0x00, 0x03, 0x07, 0x01, 0x01
        /*0010*/ 	.byte	0x02, 0x03, 0x00, 0x00, 0x02, 0x06, 0x01, 0x00, 0x04, 0x0b, 0x08, 0x00, 0x09, 0x00, 0x00, 0x00
        /*0020*/ 	.byte	0x00, 0x00, 0x00, 0x00


//--------------------- .nv.info.fused_nn_conv2d_add_nn_relu_6_kernel0 --------------------------
	.section	.nv.info.fused_nn_conv2d_add_nn_relu_6_kernel0,"",@"SHT_CUDA_INFO"
	.sectionflags	@""
	.align	4


	//----- nvinfo : EIATTR_CUDA_API_VERSION
	.align		4
        /*0000*/ 	.byte	0x04, 0x37
        /*0002*/ 	.short	(.L_7 - .L_6)
.L_6:
        /*0004*/ 	.word	0x00000082


	//----- nvinfo : EIATTR_KPARAM_INFO
	.align		4
.L_7:
        /*0008*/ 	.byte	0x04, 0x17
        /*000a*/ 	.short	(.L_9 - .L_8)
.L_8:
        /*000c*/ 	.word	0x00000000
        /*0010*/ 	.short	0x0006
        /*0012*/ 	.short	0x0030
        /*0014*/ 	.byte	0x00, 0xf5, 0x21, 0x00


	//----- nvinfo : EIATTR_KPARAM_INFO
	.align		4
.L_9:
        /*0018*/ 	.byte	0x04, 0x17
        /*001a*/ 	.short	(.L_11 - .L_10)
.L_10:
        /*001c*/ 	.word	0x00000000
        /*0020*/ 	.short	0x0005
        /*0022*/ 	.short	0x0028
        /*0024*/ 	.byte	0x00, 0xf5, 0x21, 0x00


	//----- nvinfo : EIATTR_KPARAM_INFO
	.align		4
.L_11:
        /*0028*/ 	.byte	0x04, 0x17
        /*002a*/ 	.short	(.L_13 - .L_12)
.L_12:
        /*002c*/ 	.word	0x00000000
        /*0030*/ 	.short	0x0004
        /*0032*/ 	.short	0x0020
        /*0034*/ 	.byte	0x00, 0xf5, 0x21, 0x00


	//----- nvinfo : EIATTR_KPARAM_INFO
	.align		4
.L_13:
        /*0038*/ 	.byte	0x04, 0x17
        /*003a*/ 	.short	(.L_15 - .L_14)
.L_14:
        /*003c*/ 	.word	0x00000000
        /*0040*/ 	.short	0x0003
        /*0042*/ 	.short	0x0018
        /*0044*/ 	.byte	0x00, 0xf5, 0x21, 0x00


	//----- nvinfo : EIATTR_KPARAM_INFO
	.align		4
.L_15:
        /*0048*/ 	.byte	0x04, 0x17
        /*004a*/ 	.short	(.L_17 - .L_16)
.L_16:
        /*004c*/ 	.word	0x00000000
        /*0050*/ 	.short	0x0002
        /*0052*/ 	.short	0x0010
        /*0054*/ 	.byte	0x00, 0xf5, 0x21, 0x00


	//----- nvinfo : EIATTR_KPARAM_INFO
	.align		4
.L_17:
        /*0058*/ 	.byte	0x04, 0x17
        /*005a*/ 	.short	(.L_19 - .L_18)
.L_18:
        /*005c*/ 	.word	0x00000000
        /*0060*/ 	.short	0x0001
        /*0062*/ 	.short	0x0008
        /*0064*/ 	.byte	0x00, 0xf0, 0x11, 0x00


	//----- nvinfo : EIATTR_KPARAM_INFO
	.align		4
.L_19:
        /*0068*/ 	.byte	0x04, 0x17
        /*006a*/ 	.short	(.L_21 - .L_20)
.L_20:
        /*006c*/ 	.word	0x00000000
        /*0070*/ 	.short	0x0000
        /*0072*/ 	.short	0x0000
        /*0074*/ 	.byte	0x00, 0xf5, 0x21, 0x00


	//----- nvinfo : EIATTR_SPARSE_MMA_MASK
	.align		4
.L_21:
        /*0078*/ 	.byte	0x03, 0x50
        /*007a*/ 	.short	0x0000


	//----- nvinfo : EIATTR_MAXREG_COUNT
	.align		4
        /*007c*/ 	.byte	0x03, 0x1b
        /*007e*/ 	.short	0x00ff


	//----- nvinfo : EIATTR_NUM_BARRIERS
	.align		4
        /*0080*/ 	.byte	0x02, 0x4c
        /*0082*/ 	.byte	0x01
	.zero		1


	//----- nvinfo : EIATTR_MERCURY_ISA_VERSION
	.align		4
        /*0084*/ 	.byte	0x03, 0x5f
        /*0086*/ 	.short	0x0101


	//----- nvinfo : EIATTR_INT_WARP_WIDE_INSTR_OFFSETS
	.align		4
        /*0088*/ 	.byte	0x04, 0x31
        /*008a*/ 	.short	(.L_23 - .L_22)


	//   ....[0]....
.L_22:
        /*008c*/ 	.word	0x00000160


	//   ....[1]....
        /*0090*/ 	.word	0x00000200


	//   ....[2]....
        /*0094*/ 	.word	0x00000250


	//----- nvinfo : EIATTR_VRC_CTA_INIT_COUNT
	.align		4
.L_23:
        /*0098*/ 	.byte	0x02, 0x4a
	.zero		1
	.zero		1


	//----- nvinfo : EIATTR_EXIT_INSTR_OFFSETS
	.align		4
        /*009c*/ 	.byte	0x04, 0x1c
        /*009e*/ 	.short	(.L_25 - .L_24)


	//   ....[0]....
.L_24:
        /*00a0*/ 	.word	0x00000350


	//   ....[1]....
        /*00a4*/ 	.word	0x000072f0


	//----- nvinfo : EIATTR_CRS_STACK_SIZE
	.align		4
.L_25:
        /*00a8*/ 	.byte	0x04, 0x1e
        /*00aa*/ 	.short	(.L_27 - .L_26)
.L_26:
        /*00ac*/ 	.word	0x00000000


	//----- nvinfo : EIATTR_CBANK_PARAM_SIZE
	.align		4
.L_27:
        /*00b0*/ 	.byte	0x03, 0x19
        /*00b2*/ 	.short	0x0038


	//----- nvinfo : EIATTR_PARAM_CBANK
	.align		4
        /*00b4*/ 	.byte	0x04, 0x0a
        /*00b6*/ 	.short	(.L_29 - .L_28)
	.align		4
.L_28:
        /*00b8*/ 	.word	index@(.nv.constant0.fused_nn_conv2d_add_nn_relu_6_kernel0)
        /*00bc*/ 	.short	0x0380
        /*00be*/ 	.short	0x0038


	//----- nvinfo : EIATTR_SW_WAR
	.align		4
.L_29:
        /*00c0*/ 	.byte	0x04, 0x36
        /*00c2*/ 	.short	(.L_31 - .L_30)
.L_30:
        /*00c4*/ 	.word	0x00000008
.L_31:


//--------------------- .nv.callgraph             --------------------------
	.section	.nv.callgraph,"",@"SHT_CUDA_CALLGRAPH"
	.align	4
	.sectionentsize	8
	.align		4
        /*0000*/ 	.word	0x00000000
	.align		4
        /*0004*/ 	.word	0xffffffff
	.align		4
        /*0008*/ 	.word	0x00000000
	.align		4
        /*000c*/ 	.word	0xfffffffe
	.align		4
        /*0010*/ 	.word	0x00000000
	.align		4
        /*0014*/ 	.word	0xfffffffd
	.align		4
        /*0018*/ 	.word	0x00000000
	.align		4
        /*001c*/ 	.word	0xfffffffc


//--------------------- .text.fused_nn_conv2d_add_nn_relu_6_kernel0 --------------------------
	.section	.text.fused_nn_conv2d_add_nn_relu_6_kernel0,"ax",@progbits
	.align	128
        .global         fused_nn_conv2d_add_nn_relu_6_kernel0
        .type           fused_nn_conv2d_add_nn_relu_6_kernel0,@function
        .size           fused_nn_conv2d_add_nn_relu_6_kernel0,(.L_x_6 - fused_nn_conv2d_add_nn_relu_6_kernel0)
        .other          fused_nn_conv2d_add_nn_relu_6_kernel0,@"STO_CUDA_ENTRY STV_DEFAULT"
fused_nn_conv2d_add_nn_relu_6_kernel0:
.text.fused_nn_conv2d_add_nn_relu_6_kernel0:
[----:B------:R-:W-:Y:S01]  /*0000*/  LDC R1, c[0x0][0x37c] ;  /* 0x0000df00ff017b82 */ /* 0x000fe20000000800 */
[----:B------:R-:W0:Y:S01]  /*0010*/  S2R R23, SR_TID.X ;  /* 0x0000000000177919 */ /* 0x000e220000002100 */
[----:B------:R-:W1:Y:S01]  /*0020*/  LDCU.64 UR8, c[0x0][0x358] ;  /* 0x00006b00ff0877ac */ /* 0x000e620008000a00 */
[----:B------:R-:W-:Y:S01]  /*0030*/  BSSY.RECONVERGENT B0, `(.L_x_0) ;  /* 0x000002b000007945 */ /* 0x000fe20003800200 */
[----:B------:R-:W0:Y:S01]  /*0040*/  S2R R0, SR_TID.Y ;  /* 0x0000000000007919 */ /* 0x000e220000002200 */
[----:B------:R-:W2:Y:S01]  /*0050*/  S2R R9, SR_TID.Z ;  /* 0x0000000000097919 */ /* 0x000ea20000002300 */
[----:B0-----:R-:W-:-:S04]  /*0060*/  IADD3 R0, PT, PT, R23, R0, RZ ;  /* 0x0000000017007210 */ /* 0x001fc80007ffe0ff */
[----:B--2---:R-:W-:-:S13]  /*0070*/  LOP3.LUT P0, RZ, R0, R9, RZ, 0xfc, !PT ;  /* 0x0000000900ff7212 */ /* 0x004fda000780fcff */
[----:B-1----:R-:W-:Y:S05]  /*0080*/  @P0 BRA `(.L_x_1) ;  /* 0x0000000000940947 */ /* 0x002fea0003800000 */
[----:B------:R-:W0:Y:S01]  /*0090*/  S2R R3, SR_CgaCtaId ;  /* 0x0000000000037919 */ /* 0x000e220000008800 */
[----:B------:R-:W1:Y:S01]  /*00a0*/  LDC R4, c[0x0][0x388] ;  /* 0x0000e200ff047b82 */ /* 0x000e620000000800 */
[----:B------:R-:W-:Y:S01]  /*00b0*/  MOV R0, 0x400 ;  /* 0x0000040000007802 */ /* 0x000fe20000000f00 */
[----:B------:R-:W2:Y:S01]  /*00c0*/  S2R R7, SR_VIRTUALSMID ;  /* 0x0000000000077919 */ /* 0x000ea20000004300 */
[----:B-1----:R-:W-:-:S04]  /*00d0*/  SHF.L.U32 R4, R4, 0x5, RZ ;  /* 0x0000000504047819 */ /* 0x002fc800000006ff */
[----:B------:R-:W-:Y:S02]  /*00e0*/  IADD3 R2, PT, PT, R4, -0x20, RZ ;  /* 0xffffffe004027810 */ /* 0x000fe40007ffe0ff */
[----:B0-----:R-:W-:Y:S02]  /*00f0*/  LEA R0, R3, R0, 0x18 ;  /* 0x0000000003007211 */ /* 0x001fe400078ec0ff */
[----:B------:R-:W-:Y:S02]  /*0100*/  MOV R3, 0xffffffff ;  /* 0xffffffff00037802 */ /* 0x000fe40000000f00 */
[----:B--2---:R-:W-:-:S03]  /*0110*/  ISETP.GE.AND P0, PT, R7, R2, PT ;  /* 0x000000020700720c */ /* 0x004fc60003f06270 */
[----:B------:R0:W-:Y:S01]  /*0120*/  STS [R0], R3 ;  /* 0x0000000300007388 */ /* 0x0001e20000000800 */
[----:B------:R-:W-:-:S13]  /*0130*/  ISETP.GE.OR P0, PT, R7, R4, !P0 ;  /* 0x000000040700720c */ /* 0x000fda0004706670 */
[----:B0-----:R-:W-:Y:S05]  /*0140*/  @P0 BRA `(.L_x_1) ;  /* 0x0000000000640947 */ /* 0x001fea0003800000 */
[----:B------:R-:W0:Y:S01]  /*0150*/  S2R R13, SR_LANEID ;  /* 0x00000000000d7919 */ /* 0x000e220000000000 */
[----:B------:R-:W-:Y:S01]  /*0160*/  VOTEU.ANY UR4, UPT, PT ;  /* 0x0000000000047886 */ /* 0x000fe200038e0100 */
[----:B------:R-:W1:Y:S01]  /*0170*/  LDC.64 R2, c[0x0][0x390] ;  /* 0x0000e400ff027b82 */ /* 0x000e620000000a00 */
[----:B------:R-:W0:Y:S08]  /*0180*/  FLO.U32 R6, UR4 ;  /* 0x0000000400067d00 */ /* 0x000e3000080e0000 */
[----:B------:R-:W2:Y:S01]  /*0190*/  POPC R11, UR4 ;  /* 0x00000004000b7d09 */ /* 0x000ea20008000000 */
[----:B-1----:R-:W-:Y:S01]  /*01a0*/  IMAD.WIDE R2, R7, 0x4, R2 ;  /* 0x0000000407027825 */ /* 0x002fe200078e0202 */
[----:B0-----:R-:W-:-:S13]  /*01b0*/  ISETP.EQ.U32.AND P0, PT, R6, R13, PT ;  /* 0x0000000d0600720c */ /* 0x001fda0003f02070 */
[----:B--2---:R-:W2:Y:S01]  /*01c0*/  @P0 ATOMG.E.ADD.STRONG.GPU PT, R3, desc[UR8][R2.64], R11 ;  /* 0x8000000b020309a8 */ /* 0x004ea200081ef108 */
[----:B------:R-:W0:Y:S02]  /*01d0*/  S2R R8, SR_LTMASK ;  /* 0x0000000000087919 */ /* 0x000e240000003900 */
[----:B0-----:R-:W-:-:S06]  /*01e0*/  LOP3.LUT R8, R8, UR4, RZ, 0xc0, !PT ;  /* 0x0000000408087c12 */ /* 0x001fcc000f8ec0ff */
[----:B------:R-:W0:Y:S01]  /*01f0*/  POPC R8, R8 ;  /* 0x0000000800087309 */ /* 0x000e220000000000 */
[----:B--2---:R-:W0:Y:S02]  /*0200*/  SHFL.IDX PT, R5, R3, R6, 0x1f ;  /* 0x00001f0603057589 */ /* 0x004e2400000e0000 */
[----:B0-----:R-:W-:-:S04]  /*0210*/  IADD3 R5, PT, PT, R5, R8, RZ ;  /* 0x0000000805057210 */ /* 0x001fc80007ffe0ff */
[----:B------:R-:W-:-:S13]  /*0220*/  ISETP.GT.AND P0, PT, R5, RZ, PT ;  /* 0x000000ff0500720c */ /* 0x000fda0003f04270 */
[----:B------:R-:W-:Y:S05]  /*0230*/  @P0 BRA `(.L_x_1) ;  /* 0x0000000000280947 */ /* 0x000fea0003800000 */
[----:B------:R-:W0:Y:S01]  /*0240*/  LDC.64 R2, c[0x0][0x380] ;  /* 0x0000e000ff027b82 */ /* 0x000e220000000a00 */
[----:B------:R-:W-:Y:S02]  /*0250*/  VOTEU.ANY UR4, UPT, PT ;  /* 0x0000000000047886 */ /* 0x000fe400038e0100 */
[----:B------:R-:W-:Y:S02]  /*0260*/  UFLO.U32 UR5, UR4 ;  /* 0x00000004000572bd */ /* 0x000fe400080e0000 */
[----:B------:R-:W1:Y:S04]  /*0270*/  POPC R11, UR4 ;  /* 0x00000004000b7d09 */ /* 0x000e680008000000 */
[----:B------:R-:W-:Y:S01]  /*0280*/  ISETP.EQ.U32.AND P0, PT, R13, UR5, PT ;  /* 0x000000050d007c0c */ /* 0x000fe2000bf02070 */
[----:B0-----:R-:W-:-:S12]  /*0290*/  IMAD.WIDE R2, R7, 0x4, R2 ;  /* 0x0000000407027825 */ /* 0x001fd800078e0202 */
[----:B-1----:R0:W-:Y:S01]  /*02a0*/  @P0 REDG.E.ADD.STRONG.GPU desc[UR8][R2.64], R11 ;  /* 0x0000000b0200098e */ /* 0x0021e2000c12e108 */
[----:B------:R-:W-:-:S04]  /*02b0*/  IADD3 R4, PT, PT, R5, R7, -R4 ;  /* 0x0000000705047210 */ /* 0x000fc80007ffe804 */
[----:B------:R-:W-:-:S05]  /*02c0*/  IADD3 R5, PT, PT, R4, 0x20, RZ ;  /* 0x0000002004057810 */ /* 0x000fca0007ffe0ff */
[----:B------:R0:W-:Y:S02]  /*02d0*/  STS [R0], R5 ;  /* 0x0000000500007388 */ /* 0x0001e40000000800 */
.L_x_1:
[----:B------:R-:W-:Y:S05]  /*02e0*/  BSYNC.RECONVERGENT B0 ;  /* 0x0000000000007941 */ /* 0x000fea0003800200 */
.L_x_0:
[----:B------:R-:W1:Y:S08]  /*02f0*/  S2UR UR6, SR_CgaCtaId ;  /* 0x00000000000679c3 */ /* 0x000e700000008800 */
[----:B------:R-:W-:Y:S06]  /*0300*/  BAR.SYNC.DEFER_BLOCKING 0x0 ;  /* 0x0000000000007b1d */ /* 0x000fec0000010000 */
[----:B------:R-:W-:-:S02]  /*0310*/  UMOV UR5, 0x400 ;  /* 0x0000040000057882 */ /* 0x000fc40000000000 */
[----:B-1----:R-:W-:-:S09]  /*0320*/  ULEA UR4, UR6, UR5, 0x18 ;  /* 0x0000000506047291 */ /* 0x002fd2000f8ec0ff */
[----:B------:R-:W1:Y:S02]  /*0330*/  LDS R10, [UR4] ;  /* 0x00000004ff0a7984 */ /* 0x000e640008000800 */
[----:B-1----:R-:W-:-:S13]  /*0340*/  ISETP.GT.U32.AND P0, PT, R10, 0x37f, PT ;  /* 0x0000037f0a00780c */ /* 0x002fda0003f04070 */
[----:B------:R-:W-:Y:S05]  /*0350*/  @P0 EXIT ;  /* 0x000000000000094d */ /* 0x000fea0003800000 */
[C---:B0-----:R-:W-:Y:S01]  /*0360*/  SHF.L.U32 R2, R23.reuse, 0x2, RZ ;  /* 0x0000000217027819 */ /* 0x041fe200000006ff */
[----:B------:R-:W-:Y:S01]  /*0370*/  UMOV UR4, 0x3340 ;  /* 0x0000334000047882 */ /* 0x000fe20000000000 */
[----:B------:R-:W-:Y:S02]  /*0380*/  LEA R3, R23, R23, 0x1 ;  /* 0x0000001717037211 */ /* 0x000fe400078e08ff */
[----:B------:R-:W-:Y:S01]  /*0390*/  PRMT R19, R0, 0x3340, R0 ;  /* 0x0000334000137816 */ /* 0x000fe20000000000 */
[----:B------:R-:W-:Y:S01]  /*03a0*/  IMAD R12, R9, 0xe0, R2 ;  /* 0x000000e0090c7824 */ /* 0x000fe200078e0202 */
[C---:B------:R-:W-:Y:S02]  /*03b0*/  IADD3 R8, PT, PT, R2.reuse, 0x1, RZ ;  /* 0x0000000102087810 */ /* 0x040fe40007ffe0ff */
[----:B------:R-:W-:Y:S02]  /*03c0*/  IADD3 R13, PT, PT, R2, 0x2, RZ ;  /* 0x00000002020d7810 */ /* 0x000fe40007ffe0ff */
[----:B------:R-:W-:-:S02]  /*03d0*/  ISETP.GT.U32.AND P0, PT, R23, 0x2a, PT ;  /* 0x0000002a1700780c */ /* 0x000fc40003f04070 */
[C---:B------:R-:W-:Y:S02]  /*03e0*/  SHF.L.U32 R0, R9.reuse, 0x5, RZ ;  /* 0x0000000509007819 */ /* 0x040fe400000006ff */
[----:B------:R-:W-:Y:S02]  /*03f0*/  LEA R17, R9, R3, 0x7 ;  /* 0x0000000309117211 */ /* 0x000fe400078e38ff */
[-C--:B------:R-:W-:Y:S02]  /*0400*/  IADD3 R5, PT, PT, R8, -R23.reuse, RZ ;  /* 0x8000001708057210 */ /* 0x080fe40007ffe0ff */
[----:B------:R-:W-:Y:S02]  /*0410*/  IADD3 R7, PT, PT, R13, -R23, RZ ;  /* 0x800000170d077210 */ /* 0x000fe40007ffe0ff */
[----:B------:R-:W-:Y:S02]  /*0420*/  LEA.HI R3, R3, R0, RZ, 0x1e ;  /* 0x0000000003037211 */ /* 0x000fe400078ff0ff */
[----:B------:R-:W-:-:S02]  /*0430*/  ISETP.GT.U32.OR P2, PT, R17, 0xff, P0 ;  /* 0x000000ff1100780c */ /* 0x000fc40000744470 */
[-C--:B------:R-:W-:Y:S02]  /*0440*/  LEA.HI R5, R5, R0.reuse, RZ, 0x1e ;  /* 0x0000000005057211 */ /* 0x080fe400078ff0ff */
[----:B------:R-:W-:Y:S01]  /*0450*/  LEA.HI R7, R7, R0, RZ, 0x1e ;  /* 0x0000000007077211 */ /* 0x000fe200078ff0ff */
[----:B------:R-:W-:Y:S01]  /*0460*/  HFMA2 R0, -RZ, RZ, 0, 0.002197265625 ;  /* 0x00001880ff007431 */ /* 0x000fe200000001ff */
[----:B------:R-:W-:Y:S02]  /*0470*/  ISETP.GT.U32.OR P2, PT, R3, 0x3f, P2 ;  /* 0x0000003f0300780c */ /* 0x000fe40001744470 */
[----:B------:R-:W-:Y:S02]  /*0480*/  LOP3.LUT R3, R23, 0xffff, RZ, 0xc0, !PT ;  /* 0x0000ffff17037812 */ /* 0x000fe400078ec0ff */
[C---:B------:R-:W-:Y:S02]  /*0490*/  ISETP.GT.U32.OR P1, PT, R17.reuse, 0xfe, P0 ;  /* 0x000000fe1100780c */ /* 0x040fe40000724470 */
[----:B------:R-:W-:-:S02]  /*04a0*/  ISETP.GT.U32.AND P3, PT, R17, 0xfd, PT ;  /* 0x000000fd1100780c */ /* 0x000fc40003f64070 */
[----:B------:R-:W-:Y:S01]  /*04b0*/  IADD3 R15, PT, PT, R2, 0x3, RZ ;  /* 0x00000003020f7810 */ /* 0x000fe20007ffe0ff */
[----:B------:R-:W-:Y:S01]  /*04c0*/  IMAD R2, R3, 0x925, RZ ;  /* 0x0000092503027824 */ /* 0x000fe200078e02ff */
[----:B------:R-:W-:Y:S01]  /*04d0*/  ISETP.GT.U32.OR P1, PT, R5, 0x3f, P1 ;  /* 0x0000003f0500780c */ /* 0x000fe20000f24470 */
[----:B------:R-:W-:Y:S01]  /*04e0*/  IMAD R3, R3, 0x124a, RZ ;  /* 0x0000124a03037824 */ /* 0x000fe200078e02ff */
[----:B------:R-:W-:Y:S01]  /*04f0*/  ISETP.GT.U32.OR P0, PT, R23, 0x29, P3 ;  /* 0x000000291700780c */ /* 0x000fe20001f04470 */
[----:B------:R-:W-:Y:S01]  /*0500*/  IMAD R0, R9, R0, -0x39 ;  /* 0xffffffc709007424 */ /* 0x000fe200078e0200 */
[----:B------:R-:W-:Y:S02]  /*0510*/  LOP3.LUT R5, R8, 0xffff, RZ, 0xc0, !PT ;  /* 0x0000ffff08057812 */ /* 0x000fe400078ec0ff */
[----:B------:R-:W-:Y:S02]  /*0520*/  LOP3.LUT R6, R13, 0xffff, RZ, 0xc0, !PT ;  /* 0x0000ffff0d067812 */ /* 0x000fe400078ec0ff */
[----:B------:R-:W-:Y:S01]  /*0530*/  MOV R9, UR4 ;  /* 0x0000000400097c02 */ /* 0x000fe20008000f00 */
[----:B------:R-:W-:Y:S01]  /*0540*/  IMAD R5, R5, 0x925, RZ ;  /* 0x0000092505057824 */ /* 0x000fe200078e02ff */
[----:B------:R-:W-:Y:S01]  /*0550*/  SHF.R.U32.HI R2, RZ, 0x10, R2 ;  /* 0x00000010ff027819 */ /* 0x000fe20000011602 */
[----:B------:R-:W-:Y:S01]  /*0560*/  IMAD R21, R6, 0x925, RZ ;  /* 0x0000092506157824 */ /* 0x000fe200078e02ff */
[----:B------:R-:W-:-:S02]  /*0570*/  ISETP.GT.U32.OR P0, PT, R7, 0x3f, P0 ;  /* 0x0000003f0700780c */ /* 0x000fc40000704470 */
[----:B------:R-:W-:Y:S02]  /*0580*/  LOP3.LUT R7, R15, 0xffff, RZ, 0xc0, !PT ;  /* 0x0000ffff0f077812 */ /* 0x000fe400078ec0ff */
[----:B------:R-:W-:Y:S02]  /*0590*/  SHF.R.U32.HI R3, RZ, 0x10, R3 ;  /* 0x00000010ff037819 */ /* 0x000fe40000011603 */
[C---:B------:R-:W-:Y:S01]  /*05a0*/  PRMT R4, R2.reuse, R9, 0x70 ;  /* 0x0000007002047416 */ /* 0x040fe20000000009 */
[----:B------:R-:W-:Y:S01]  /*05b0*/  IMAD R22, R7, 0x925, RZ ;  /* 0x0000092507167824 */ /* 0x000fe200078e02ff */
[----:B------:R-:W-:Y:S02]  /*05c0*/  PRMT R2, R2, 0x9910, RZ ;  /* 0x0000991002027816 */ /* 0x000fe400000000ff */
[----:B------:R-:W-:Y:S02]  /*05d0*/  MOV R18, UR4 ;  /* 0x0000000400127c02 */ /* 0x000fe40008000f00 */
[----:B------:R-:W-:-:S02]  /*05e0*/  PRMT R3, R3, 0x9910, RZ ;  /* 0x0000991003037816 */ /* 0x000fc400000000ff */
[----:B------:R-:W-:Y:S02]  /*05f0*/  SHF.R.U32.HI R9, RZ, 0x12, R5 ;  /* 0x00000012ff097819 */ /* 0x000fe40000011605 */
[----:B------:R-:W-:Y:S02]  /*0600*/  MOV R25, UR4 ;  /* 0x0000000400197c02 */ /* 0x000fe40008000f00 */
[----:B------:R-:W-:Y:S02]  /*0610*/  SHF.R.U32.HI R14, RZ, 0x12, R21 ;  /* 0x00000012ff0e7819 */ /* 0x000fe40000011615 */
[----:B------:R-:W-:Y:S02]  /*0620*/  MOV R6, R2 ;  /* 0x0000000200067202 */ /* 0x000fe40000000f00 */
[----:B------:R-:W-:Y:S02]  /*0630*/  PRMT R2, R4, 0x5410, R19 ;  /* 0x0000541004027816 */ /* 0x000fe40000000013 */
[----:B------:R-:W-:Y:S01]  /*0640*/  MOV R7, R3 ;  /* 0x0000000300077202 */ /* 0x000fe20000000f00 */
[----:B------:R-:W-:Y:S01]  /*0650*/  IMAD R6, R6, 0x1c, RZ ;  /* 0x0000001c06067824 */ /* 0x000fe200078e02ff */
[----:B------:R-:W-:-:S02]  /*0660*/  PRMT R4, R9, R18, 0x70 ;  /* 0x0000007009047416 */ /* 0x000fc40000000012 */
[----:B------:R-:W-:Y:S01]  /*0670*/  MOV R27, UR4 ;  /* 0x00000004001b7c02 */ /* 0x000fe20008000f00 */
[----:B------:R-:W-:Y:S01]  /*0680*/  IMAD R7, R7, 0xe, RZ ;  /* 0x0000000e07077824 */ /* 0x000fe200078e02ff */
[----:B------:R-:W-:Y:S01]  /*0690*/  SHF.R.U32.HI R16, RZ, 0x12, R22 ;  /* 0x00000012ff107819 */ /* 0x000fe20000011616 */
[----:B------:R-:W-:Y:S01]  /*06a0*/  UIADD3 UR4, UPT, UPT, UR5, 0x4, URZ ;  /* 0x0000000405047890 */ /* 0x000fe2000fffe0ff */
[----:B------:R-:W-:Y:S01]  /*06b0*/  PRMT R18, R14, R25, 0x70 ;  /* 0x000000700e127416 */ /* 0x000fe20000000019 */
[----:B------:R-:W-:Y:S01]  /*06c0*/  UIADD3 UR5, UPT, UPT, UR5, 0x704, URZ ;  /* 0x0000070405057890 */ /* 0x000fe2000fffe0ff */
[----:B------:R-:W-:Y:S01]  /*06d0*/  SHF.R.U32.HI R11, RZ, 0x11, R5 ;  /* 0x00000011ff0b7819 */ /* 0x000fe20000011605 */
[----:B------:R-:W-:Y:S01]  /*06e0*/  ULEA UR4, UR6, UR4, 0x18 ;  /* 0x0000000406047291 */ /* 0x000fe2000f8ec0ff */
[----:B------:R-:W-:Y:S01]  /*06f0*/  PRMT R3, R4, 0x5410, R19 ;  /* 0x0000541004037816 */ /* 0x000fe20000000013 */
[----:B------:R-:W-:Y:S01]  /*0700*/  ULEA UR5, UR6, UR5, 0x18 ;  /* 0x0000000506057291 */ /* 0x000fe2000f8ec0ff */
[----:B------:R-:W-:-:S02]  /*0710*/  PRMT R20, R16, R27, 0x70 ;  /* 0x0000007010147416 */ /* 0x000fc4000000001b */
[--C-:B------:R-:W-:Y:S02]  /*0720*/  PRMT R4, R18, 0x5410, R19.reuse ;  /* 0x0000541012047816 */ /* 0x100fe40000000013 */
[----:B------:R-:W-:Y:S02]  /*0730*/  PRMT R18, R11, 0x9910, RZ ;  /* 0x000099100b127816 */ /* 0x000fe400000000ff */
[----:B------:R-:W-:Y:S02]  /*0740*/  PRMT R11, R9, 0x9910, RZ ;  /* 0x00009910090b7816 */ /* 0x000fe400000000ff */
[----:B------:R-:W-:Y:S02]  /*0750*/  PRMT R5, R20, 0x5410, R19 ;  /* 0x0000541014057816 */ /* 0x000fe40000000013 */
[----:B------:R-:W-:Y:S02]  /*0760*/  IADD3 R19, PT, PT, RZ, -R7, RZ ;  /* 0x80000007ff137210 */ /* 0x000fe40007ffe0ff */
[----:B------:R-:W-:-:S02]  /*0770*/  MOV R7, R11 ;  /* 0x0000000b00077202 */ /* 0x000fc40000000f00 */
[----:B------:R-:W-:Y:S02]  /*0780*/  MOV R9, R18 ;  /* 0x0000001200097202 */ /* 0x000fe40000000f00 */
[----:B------:R-:W-:Y:S01]  /*0790*/  IADD3 R6, PT, PT, RZ, -R6, RZ ;  /* 0x80000006ff067210 */ /* 0x000fe20007ffe0ff */
[----:B------:R-:W-:Y:S01]  /*07a0*/  IMAD R7, R7, 0x70, RZ ;  /* 0x0000007007077824 */ /* 0x000fe200078e02ff */
[----:B------:R-:W-:Y:S01]  /*07b0*/  SHF.R.U32.HI R18, RZ, 0x11, R21 ;  /* 0x00000011ff127819 */ /* 0x000fe20000011615 */
[----:B------:R-:W-:Y:S01]  /*07c0*/  IMAD R9, R9, 0x38, RZ ;  /* 0x0000003809097824 */ /* 0x000fe200078e02ff */
[----:B------:R-:W-:Y:S02]  /*07d0*/  PRMT R11, R6, 0x7710, RZ ;  /* 0x00007710060b7816 */ /* 0x000fe400000000ff */
[----:B------:R-:W-:Y:S02]  /*07e0*/  PRMT R6, R19, 0x7710, RZ ;  /* 0x0000771013067816 */ /* 0x000fe400000000ff */
[----:B------:R-:W-:-:S02]  /*07f0*/  SHF.R.U32.HI R19, RZ, 0x11, R22 ;  /* 0x00000011ff137819 */ /* 0x000fc40000011616 */
[----:B------:R-:W-:Y:S02]  /*0800*/  PRMT R20, R18, 0x9910, RZ ;  /* 0x0000991012147816 */ /* 0x000fe400000000ff */
[----:B------:R-:W-:Y:S02]  /*0810*/  IADD3 R7, PT, PT, RZ, -R7, RZ ;  /* 0x80000007ff077210 */ /* 0x000fe40007ffe0ff */
[----:B------:R-:W-:Y:S02]  /*0820*/  IADD3 R18, PT, PT, RZ, -R9, RZ ;  /* 0x80000009ff127210 */ /* 0x000fe40007ffe0ff */
[----:B------:R-:W-:Y:S02]  /*0830*/  PRMT R21, R19, 0x9910, RZ ;  /* 0x0000991013157816 */ /* 0x000fe400000000ff */
[----:B------:R-:W-:Y:S02]  /*0840*/  PRMT R7, R7, 0x7710, RZ ;  /* 0x0000771007077816 */ /* 0x000fe400000000ff */
[----:B------:R-:W-:-:S02]  /*0850*/  PRMT R19, R18, 0x7710, RZ ;  /* 0x0000771012137816 */ /* 0x000fc400000000ff */
[----:B------:R-:W-:Y:S02]  /*0860*/  PRMT R9, R14, 0x9910, RZ ;  /* 0x000099100e097816 */ /* 0x000fe400000000ff */
[----:B------:R-:W-:Y:S02]  /*0870*/  MOV R18, R20 ;  /* 0x0000001400127202 */ /* 0x000fe40000000f00 */
[C---:B------:R-:W-:Y:S02]  /*0880*/  IADD3 R14, PT, PT, R8.reuse, R7, RZ ;  /* 0x00000007080e7210 */ /* 0x040fe40007ffe0ff */
[----:B------:R-:W-:Y:S01]  /*0890*/  IADD3 R7, PT, PT, R8, R19, RZ ;  /* 0x0000001308077210 */ /* 0x000fe20007ffe0ff */
[----:B------:R-:W-:Y:S01]  /*08a0*/  IMAD R8, R9, 0x70, RZ ;  /* 0x0000007009087824 */ /* 0x000fe200078e02ff */
[----:B------:R-:W-:Y:S01]  /*08b0*/  PRMT R19, R16, 0x9910, RZ ;  /* 0x0000991010137816 */ /* 0x000fe200000000ff */
[----:B------:R-:W-:Y:S01]  /*08c0*/  IMAD R9, R18, 0x38, RZ ;  /* 0x0000003812097824 */ /* 0x000fe200078e02ff */
[----:B------:R-:W-:-:S02]  /*08d0*/  MOV R16, R21 ;  /* 0x0000001500107202 */ /* 0x000fc40000000f00 */
[----:B------:R-:W-:Y:S02]  /*08e0*/  MOV R18, R19 ;  /* 0x0000001300127202 */ /* 0x000fe40000000f00 */
[----:B------:R-:W-:Y:S01]  /*08f0*/  IADD3 R19, PT, PT, RZ, -R8, RZ ;  /* 0x80000008ff137210 */ /* 0x000fe20007ffe0ff */
[----:B------:R-:W-:Y:S01]  /*0900*/  IMAD R16, R16, 0x38, RZ ;  /* 0x0000003810107824 */ /* 0x000fe200078e02ff */
[----:B------:R-:W-:Y:S01]  /*0910*/  IADD3 R9, PT, PT, RZ, -R9, RZ ;  /* 0x80000009ff097210 */ /* 0x000fe20007ffe0ff */
[----:B------:R-:W-:Y:S01]  /*0920*/  IMAD R8, R18, 0x70, RZ ;  /* 0x0000007012087824 */ /* 0x000fe200078e02ff */
[----:B------:R-:W-:Y:S02]  /*0930*/  PRMT R18, R19, 0x7710, RZ ;  /* 0x0000771013127816 */ /* 0x000fe400000000ff */
[----:B------:R-:W-:Y:S02]  /*0940*/  PRMT R20, R9, 0x7710, RZ ;  /* 0x0000771009147816 */ /* 0x000fe400000000ff */
[----:B------:R-:W-:-:S02]  /*0950*/  IADD3 R11, PT, PT, R11, R23, RZ ;  /* 0x000000170b0b7210 */ /* 0x000fc40007ffe0ff */
[----:B------:R-:W-:Y:S02]  /*0960*/  IADD3 R9, PT, PT, RZ, -R8, RZ ;  /* 0x80000008ff097210 */ /* 0x000fe40007ffe0ff */
[----:B------:R-:W-:Y:S02]  /*0970*/  IADD3 R19, PT, PT, RZ, -R16, RZ ;  /* 0x80000010ff137210 */ /* 0x000fe40007ffe0ff */
[C---:B------:R-:W-:Y:S02]  /*0980*/  IADD3 R16, PT, PT, R13.reuse, R18, RZ ;  /* 0x000000120d107210 */ /* 0x040fe40007ffe0ff */
[----:B------:R-:W-:Y:S02]  /*0990*/  IADD3 R8, PT, PT, R13, R20, RZ ;  /* 0x000000140d087210 */ /* 0x000fe40007ffe0ff */
[----:B------:R-:W-:Y:S02]  /*09a0*/  PRMT R18, R9, 0x7710, RZ ;  /* 0x0000771009127816 */ /* 0x000fe400000000ff */
[----:B------:R-:W-:-:S02]  /*09b0*/  LOP3.LUT R13, R11, 0xffff, RZ, 0xc0, !PT ;  /* 0x0000ffff0b0d7812 */ /* 0x000fc400078ec0ff */
[----:B------:R-:W-:Y:S02]  /*09c0*/  PRMT R20, R19, 0x7710, RZ ;  /* 0x0000771013147816 */ /* 0x000fe400000000ff */
[----:B------:R-:W-:Y:S02]  /*09d0*/  IADD3 R18, PT, PT, R15, R18, RZ ;  /* 0x000000120f127210 */ /* 0x000fe40007ffe0ff */
[----:B------:R-:W-:Y:S02]  /*09e0*/  ISETP.GT.U32.AND P3, PT, R13, 0xd, PT ;  /* 0x0000000d0d00780c */ /* 0x000fe40003f64070 */
[----:B------:R-:W-:Y:S02]  /*09f0*/  SHF.L.U32 R13, R11, 0x2, RZ ;  /* 0x000000020b0d7819 */ /* 0x000fe400000006ff */
[----:B------:R-:W-:Y:S02]  /*0a00*/  LEA R11, R12, UR4, 0x2 ;  /* 0x000000040c0b7c11 */ /* 0x000fe4000f8e10ff */
[----:B------:R-:W-:-:S02]  /*0a10*/  IADD3 R9, PT, PT, R15, R20, RZ ;  /* 0x000000140f097210 */ /* 0x000fc40007ffe0ff */
[----:B------:R-:W-:Y:S02]  /*0a20*/  LEA R12, R17, UR5, 0x2 ;  /* 0x00000005110c7c11 */ /* 0x000fe4000f8e10ff */
[----:B------:R-:W-:Y:S02]  /*0a30*/  LOP3.LUT R15, R14, 0xffff, RZ, 0xc0, !PT ;  /* 0x0000ffff0e0f7812 */ /* 0x000fe400078ec0ff */
[----:B------:R-:W-:Y:S02]  /*0a40*/  LOP3.LUT R17, R16, 0xffff, RZ, 0xc0, !PT ;  /* 0x0000ffff10117812 */ /* 0x000fe400078ec0ff */
[----:B------:R-:W-:Y:S02]  /*0a50*/  LOP3.LUT R19, R18, 0xffff, RZ, 0xc0, !PT ;  /* 0x0000ffff12137812 */ /* 0x000fe400078ec0ff */
[----:B------:R-:W-:Y:S02]  /*0a60*/  SEL R14, RZ, 0x1, !P3 ;  /* 0x00000001ff0e7807 */ /* 0x000fe40005800000 */
[----:B------:R-:W-:-:S02]  /*0a70*/  ISETP.GE.U32.AND P3, PT, R15, 0x38, PT ;  /* 0x000000380f00780c */ /* 0x000fc40003f66070 */
[----:B------:R-:W-:Y:S02]  /*0a80*/  ISETP.GE.U32.AND P4, PT, R17, 0x38, PT ;  /* 0x000000381100780c */ /* 0x000fe40003f86070 */
[----:B------:R-:W-:Y:S02]  /*0a90*/  ISETP.GE.U32.AND P5, PT, R19, 0x38, PT ;  /* 0x000000381300780c */ /* 0x000fe40003fa6070 */
[C---:B------:R-:W-:Y:S02]  /*0aa0*/  IADD3 R16, PT, PT, R0.reuse, R17, RZ ;  /* 0x0000001100107210 */ /* 0x040fe40007ffe0ff */
[----:B------:R-:W-:Y:S02]  /*0ab0*/  IADD3 R17, PT, PT, R0, R19, RZ ;  /* 0x0000001300117210 */ /* 0x000fe40007ffe0ff */
[----:B------:R-:W-:Y:S02]  /*0ac0*/  IADD3 R6, PT, PT, R6, R23, RZ ;  /* 0x0000001706067210 */ /* 0x000fe40007ffe0ff */
[----:B------:R-:W-:-:S02]  /*0ad0*/  LOP3.LUT R13, R13, 0xffff, RZ, 0xc0, !PT ;  /* 0x0000ffff0d0d7812 */ /* 0x000fc400078ec0ff */
[----:B------:R-:W-:Y:S02]  /*0ae0*/  IADD3 R15, PT, PT, R0, R15, RZ ;  /* 0x0000000f000f7210 */ /* 0x000fe40007ffe0ff */
[----:B------:R-:W-:Y:S02]  /*0af0*/  SEL R18, RZ, 0xffffffff, P3 ;  /* 0xffffffffff127807 */ /* 0x000fe40001800000 */
[----:B------:R-:W-:Y:S02]  /*0b00*/  SEL R19, RZ, 0xffffffff, P4 ;  /* 0xffffffffff137807 */ /* 0x000fe40002000000 */
[----:B------:R-:W-:-:S07]  /*0b10*/  SEL R20, RZ, 0xffffffff, P5 ;  /* 0xffffffffff147807 */ /* 0x000fce0002800000 */
.L_x_4:
[----:B------:R-:W-:Y:S02]  /*0b20*/  SHF.R.U32.HI R22, RZ, 0x7, R10 ;  /* 0x00000007ff167819 */ /* 0x000fe4000001160a */
[----:B0-----:R-:W-:Y:S02]  /*0b30*/  CS2R R48, SRZ ;  /* 0x0000000000307805 */ /* 0x001fe4000001ff00 */
[----:B------:R-:W-:Y:S02]  /*0b40*/  MOV R24, 0xc40 ;  /* 0x00000c4000187802 */ /* 0x000fe40000000f00 */
[----:B------:R-:W-:Y:S02]  /*0b50*/  CS2R R50, SRZ ;  /* 0x0000000000327805 */ /* 0x000fe4000001ff00 */
[----:B------:R-:W-:Y:S01]  /*0b60*/  MOV R21, RZ ;  /* 0x000000ff00157202 */ /* 0x000fe20000000f00 */
[----:B------:R-:W-:Y:S01]  /*0b70*/  IMAD.HI.U32 R23, R22, 0x24924925, RZ ;  /* 0x2492492516177827 */ /* 0x000fe200078e00ff */
[----:B------:R-:W-:-:S02]  /*0b80*/  MOV R47, RZ ;  /* 0x000000ff002f7202 */ /* 0x000fc40000000f00 */
[----:B------:R-:W-:Y:S02]  /*0b90*/  CS2R R52, SRZ ;  /* 0x0000000000347805 */ /* 0x000fe4000001ff00 */
[----:B------:R-:W-:Y:S01]  /*0ba0*/  CS2R R54, SRZ ;  /* 0x0000000000367805 */ /* 0x000fe2000001ff00 */
[----:B------:R-:W-:Y:S01]  /*0bb0*/  IMAD R23, R23, -0x380, R10 ;  /* 0xfffffc8017177824 */ /* 0x000fe200078e020a */
[----:B------:R-:W-:Y:S02]  /*0bc0*/  CS2R R56, SRZ ;  /* 0x0000000000387805 */ /* 0x000fe4000001ff00 */
[----:B------:R-:W-:Y:S02]  /*0bd0*/  CS2R R68, SRZ ;  /* 0x0000000000447805 */ /* 0x000fe4000001ff00 */
[----:B------:R-:W-:Y:S02]  /*0be0*/  CS2R R70, SRZ ;  /* 0x0000000000467805 */ /* 0x000fe4000001ff00 */
[----:B------:R-:W-:-:S02]  /*0bf0*/  CS2R R72, SRZ ;  /* 0x0000000000487805 */ /* 0x000fc4000001ff00 */
[----:B------:R-:W-:Y:S02]  /*0c00*/  SHF.R.U32.HI R29, RZ, 0x5, R23 ;  /* 0x00000005ff1d7819 */ /* 0x000fe40000011617 */
[----:B------:R-:W-:Y:S02]  /*0c10*/  CS2R R74, SRZ ;  /* 0x00000000004a7805 */ /* 0x000fe4000001ff00 */
[----:B------:R-:W-:Y:S02]  /*0c20*/  CS2R R76, SRZ ;  /* 0x00000000004c7805 */ /* 0x000fe4000001ff00 */
[----:B------:R-:W-:Y:S02]  /*0c30*/  CS2R R78, SRZ ;  /* 0x00000000004e7805 */ /* 0x000fe4000001ff00 */
[----:B------:R-:W-:Y:S02]  /*0c40*/  PRMT R22, R24, 0x5410, R29 ;  /* 0x0000541018167816 */ /* 0x000fe4000000001d */
[----:B------:R-:W-:-:S02]  /*0c50*/  CS2R R80, SRZ ;  /* 0x0000000000507805 */ /* 0x000fc4000001ff00 */
[----:B------:R-:W-:Y:S02]  /*0c60*/  CS2R R82, SRZ ;  /* 0x0000000000527805 */ /* 0x000fe4000001ff00 */
[----:B------:R-:W-:Y:S02]  /*0c70*/  CS2R R84, SRZ ;  /* 0x0000000000547805 */ /* 0x000fe4000001ff00 */
[----:B------:R-:W-:Y:S02]  /*0c80*/  CS2R R86, SRZ ;  /* 0x0000000000567805 */ /* 0x000fe4000001ff00 */
[----:B------:R-:W-:Y:S02]  /*0c90*/  CS2R R88, SRZ ;  /* 0x0000000000587805 */ /* 0x000fe4000001ff00 */
[----:B------:R-:W-:Y:S02]  /*0ca0*/  CS2R R90, SRZ ;  /* 0x00000000005a7805 */ /* 0x000fe4000001ff00 */
        /* <DEDUP_REMOVED lines=14> */
[----:B------:R-:W-:Y:S01]  /*0d90*/  MOV R120, RZ ;  /* 0x000000ff00787202 */ /* 0x000fe20000000f00 */
[C---:B------:R-:W-:Y:S01]  /*0da0*/  IDP.2A.LO.U16.U8 R32, R22.reuse, R2, R13 ;  /* 0x0000000216207226 */ /* 0x040fe2000000100d */
[----:B------:R-:W-:Y:S01]  /*0db0*/  LOP3.LUT R31, R23, 0x1f, RZ, 0xc0, !PT ;  /* 0x0000001f171f7812 */ /* 0x000fe200078ec0ff */
[C---:B------:R-:W-:Y:S02]  /*0dc0*/  IDP.2A.LO.U16.U8 R33, R22.reuse, R3, RZ ;  /* 0x0000000316217226 */ /* 0x040fe400000010ff */
[C---:B------:R-:W-:Y:S02]  /*0dd0*/  IDP.2A.LO.U16.U8 R34, R22.reuse, R4, RZ ;  /* 0x0000000416227226 */ /* 0x040fe400000010ff */
[----:B------:R-:W-:-:S07]  /*0de0*/  IDP.2A.LO.U16.U8 R35, R22, R5, RZ ;  /* 0x0000000516237226 */ /* 0x000fce00000010ff */
.L_x_3:
[----:B------:R-:W-:Y:S01]  /*0df0*/  LOP3.LUT R40, R7, 0xffff, RZ, 0xc0, !PT ;  /* 0x0000ffff07287812 */ /* 0x000fe200078ec0ff */
[----:B------:R-:W-:Y:S01]  /*0e00*/  HFMA2 R27, -RZ, RZ, 0, 0 ;  /* 0x00000000ff1b7431 */ /* 0x000fe200000001ff */
[----:B------:R-:W-:Y:S01]  /*0e10*/  LOP3.LUT R30, R8, 0xffff, RZ, 0xc0, !PT ;  /* 0x0000ffff081e7812 */ /* 0x000fe200078ec0ff */
[----:B------:R-:W0:Y:S01]  /*0e20*/  LDCU.64 UR10, c[0x0][0x3a0] ;  /* 0x00007400ff0a77ac */ /* 0x000e220008000a00 */
[----:B------:R-:W-:Y:S02]  /*0e30*/  LOP3.LUT R22, R9, 0xffff, RZ, 0xc0, !PT ;  /* 0x0000ffff09167812 */ /* 0x000fe400078ec0ff */
[----:B------:R-:W-:Y:S02]  /*0e40*/  ISETP.GT.U32.AND P5, PT, R40, 0x36, PT ;  /* 0x000000362800780c */ /* 0x000fe40003fa4070 */
[----:B------:R-:W-:Y:S02]  /*0e50*/  ISETP.GT.U32.AND P4, PT, R30, 0x36, PT ;  /* 0x000000361e00780c */ /* 0x000fe40003f84070 */
[----:B------:R-:W-:-:S02]  /*0e60*/  ISETP.GT.U32.AND P3, PT, R22, 0x36, PT ;  /* 0x000000361600780c */ /* 0x000fc40003f64070 */
[----:B------:R-:W-:Y:S02]  /*0e70*/  P2R R22, PR, RZ, 0x20 ;  /* 0x00000020ff167803 */ /* 0x000fe40000000000 */
[----:B------:R-:W-:Y:S02]  /*0e80*/  PRMT R37, R6, 0x9910, RZ ;  /* 0x0000991006257816 */ /* 0x000fe400000000ff */
[----:B------:R-:W-:Y:S02]  /*0e90*/  P2R R22, PR, RZ, 0x10 ;  /* 0x00000010ff167803 */ /* 0x000fe40000000000 */
[----:B------:R-:W-:-:S07]  /*0ea0*/  LEA R36, R29, R14, 0x1 ;  /* 0x0000000e1d247211 */ /* 0x000fce00078e08ff */
.L_x_2:
[----:B------:R-:W1:Y:S01]  /*0eb0*/  S2R R38, SR_TID.X ;  /* 0x0000000000267919 */ /* 0x000e620000002100 */
[----:B------:R-:W-:Y:S01]  /*0ec0*/  LEA R25, R27, R27, 0x1 ;  /* 0x0000001b1b197211 */ /* 0x000fe200078e08ff */
[----:B------:R-:W2:Y:S01]  /*0ed0*/  LDC.64 R58, c[0x0][0x398] ;  /* 0x0000e600ff3a7b82 */ /* 0x000ea20000000a00 */
[----:B------:R-:W-:Y:S01]  /*0ee0*/  IADD3 R42, PT, PT, R36, -0x39, R27 ;  /* 0xffffffc7242a7810 */ /* 0x000fe20007ffe01b */
[----:B------:R-:W3:Y:S01]  /*0ef0*/  S2R R39, SR_TID.Z ;  /* 0x0000000000277919 */ /* 0x000ee20000002300 */
[----:B------:R-:W-:-:S05]  /*0f00*/  LEA R62, R29, R14, 0x1 ;  /* 0x0000000e1d3e7211 */ /* 0x000fca00078e08ff */
[----:B------:R-:W4:Y:S01]  /*0f10*/  @!P1 LDC.64 R64, c[0x0][0x3a0] ;  /* 0x0000e800ff409b82 */ /* 0x000f220000000a00 */
[C---:B-1----:R-:W-:Y:S02]  /*0f20*/  LEA R41, R38.reuse, -R38, 0x2 ;  /* 0x8000002626297211 */ /* 0x042fe400078e10ff */
[----:B------:R-:W-:Y:S02]  /*0f30*/  IADD3 R45, PT, PT, -R38, RZ, RZ ;  /* 0x000000ff262d7210 */ /* 0x000fe40007ffe1ff */
[----:B------:R-:W-:Y:S02]  /*0f40*/  @!P1 IADD3 R22, PT, PT, R41, 0x1, RZ ;  /* 0x0000000129169810 */ /* 0x000fe40007ffe0ff */
[----:B------:R-:W-:Y:S02]  /*0f50*/  LOP3.LUT R45, R45, 0x3, RZ, 0xc0, !PT ;  /* 0x000000032d2d7812 */ /* 0x000fe400078ec0ff */
[----:B------:R-:W-:Y:S02]  /*0f60*/  @!P1 SHF.R.U32.HI R24, RZ, 0x2, R22 ;  /* 0x00000002ff189819 */ /* 0x000fe40000011616 */
[----:B------:R-:W-:-:S02]  /*0f70*/  @!P1 LOP3.LUT R23, R22, 0x3, RZ, 0xc0, !PT ;  /* 0x0000000316179812 */ /* 0x000fc400078ec0ff */
[----:B---3--:R-:W-:Y:S02]  /*0f80*/  @!P1 LEA R24, R39, R24, 0x5 ;  /* 0x0000001827189211 */ /* 0x008fe400078e28ff */
[----:B------:R-:W-:Y:S02]  /*0f90*/  LOP3.LUT R45, R45, 0x2, RZ, 0x3c, !PT ;  /* 0x000000022d2d7812 */ /* 0x000fe400078e3cff */
[----:B------:R-:W-:Y:S01]  /*0fa0*/  @!P1 LEA R22, R24, R23, 0x6 ;  /* 0x0000001718169211 */ /* 0x000fe200078e30ff */
[----:B------:R-:W-:-:S03]  /*0fb0*/  IMAD R24, R21, 0x24, RZ ;  /* 0x0000002415187824 */ /* 0x000fc600078e02ff */
[----:B------:R-:W-:Y:S01]  /*0fc0*/  @!P1 LEA R22, R22, R22, 0x3 ;  /* 0x0000001616169211 */ /* 0x000fe200078e18ff */
[----:B------:R-:W-:Y:S03]  /*0fd0*/  BAR.SYNC.DEFER_BLOCKING 0x0 ;  /* 0x0000000000007b1d */ /* 0x000fe60000010000 */
[----:B------:R-:W-:Y:S02]  /*0fe0*/  @!P1 IADD3 R23, P4, P5, R25, R22, R24 ;  /* 0x0000001619179210 */ /* 0x000fe40007d9e018 */
[----:B------:R-:W-:Y:S02]  /*0ff0*/  IADD3 R22, PT, PT, R41, 0x2, RZ ;  /* 0x0000000229167810 */ /* 0x000fe40007ffe0ff */
[----:B------:R-:W-:Y:S02]  /*1000*/  @!P1 IADD3.X R46, PT, PT, RZ, RZ, RZ, P4, P5 ;  /* 0x000000ffff2e9210 */ /* 0x000fe400027ea4ff */
[----:B------:R-:W-:-:S04]  /*1010*/  SHF.R.U32.HI R22, RZ, 0x2, R22 ;  /* 0x00000002ff167819 */ /* 0x000fc80000011616 */
[----:B------:R-:W-:-:S04]  /*1020*/  LEA R22, R39, R22, 0x5 ;  /* 0x0000001627167211 */ /* 0x000fc800078e28ff */
[----:B------:R-:W-:-:S04]  /*1030*/  LEA R22, R22, R45, 0x6 ;  /* 0x0000002d16167211 */ /* 0x000fc800078e30ff */
[----:B------:R-:W-:Y:S02]  /*1040*/  LEA R44, R22, R22, 0x3 ;  /* 0x00000016162c7211 */ /* 0x000fe400078e18ff */
[----:B------:R-:W-:Y:S02]  /*1050*/  @!P1 IADD3 R22, PT, PT, R41, 0x1, RZ ;  /* 0x0000000129169810 */ /* 0x000fe40007ffe0ff */
[----:B------:R-:W-:Y:S02]  /*1060*/  IADD3 R44, P4, P5, R25, R44, R24 ;  /* 0x0000002c192c7210 */ /* 0x000fe40007d9e018 */
[----:B------:R-:W-:Y:S02]  /*1070*/  @!P1 SHF.R.U32.HI R26, RZ, 0x2, R22 ;  /* 0x00000002ff1a9819 */ /* 0x000fe40000011616 */
[----:B------:R-:W-:Y:S02]  /*1080*/  @!P1 LOP3.LUT R43, R22, 0x3, RZ, 0xc0, !PT ;  /* 0x00000003162b9812 */ /* 0x000fe400078ec0ff */
[----:B------:R-:W-:-:S02]  /*1090*/  @!P1 LEA R26, R39, R26, 0x5 ;  /* 0x0000001a271a9211 */ /* 0x000fc400078e28ff */
[----:B------:R-:W-:Y:S02]  /*10a0*/  IADD3.X R28, PT, PT, RZ, RZ, RZ, P4, P5 ;  /* 0x000000ffff1c7210 */ /* 0x000fe400027ea4ff */
[----:B------:R-:W-:-:S04]  /*10b0*/  @!P1 LEA R26, R26, R43, 0x6 ;  /* 0x0000002b1a1a9211 */ /* 0x000fc800078e30ff */
[----:B------:R-:W-:Y:S01]  /*10c0*/  @!P1 LEA R22, R26, R26, 0x3 ;  /* 0x0000001a1a169211 */ /* 0x000fe200078e18ff */
[----:B------:R-:W-:-:S03]  /*10d0*/  IMAD R26, R21, 0xe0, R27 ;  /* 0x000000e0151a7824 */ /* 0x000fc600078e021b */
[----:B------:R-:W-:Y:S01]  /*10e0*/  @!P1 IADD3 R22, P4, P5, R25, R22, R24 ;  /* 0x0000001619169210 */ /* 0x000fe20007d9e018 */
[----:B------:R-:W-:-:S03]  /*10f0*/  IMAD R26, R31, 0xe00, R26 ;  /* 0x00000e001f1a7824 */ /* 0x000fc600078e021a */
[----:B------:R-:W-:Y:S02]  /*1100*/  @!P1 IADD3.X R24, PT, PT, RZ, RZ, RZ, P4, P5 ;  /* 0x000000ffff189210 */ /* 0x000fe400027ea4ff */
[----:B------:R-:W-:Y:S01]  /*1110*/  ISETP.GE.U32.AND P4, PT, R42, -0x38, PT ;  /* 0xffffffc82a00780c */ /* 0x000fe20003f86070 */
[----:B------:R-:W-:Y:S01]  /*1120*/  IMAD R42, R26, 0x38, RZ ;  /* 0x000000381a2a7824 */ /* 0x000fe200078e02ff */
[----:B------:R-:W-:Y:S02]  /*1130*/  MOV R26, RZ ;  /* 0x000000ff001a7202 */ /* 0x000fe40000000f00 */
[----:B------:R-:W-:Y:S02]  /*1140*/  ISETP.EQ.OR P4, PT, R37, RZ, !P4 ;  /* 0x000000ff2500720c */ /* 0x000fe40006782670 */
[----:B------:R-:W-:-:S05]  /*1150*/  IADD3 R61, PT, PT, R0, R42, R32 ;  /* 0x0000002a003d7210 */ /* 0x000fca0007ffe020 */
[----:B--2---:R-:W-:Y:S01]  /*1160*/  IMAD.WIDE R60, R61, 0x4, R58 ;  /* 0x000000043d3c7825 */ /* 0x004fe200078e023a */
[----:B------:R-:W-:-:S05]  /*1170*/  IADD3 R43, PT, PT, R62, -0x1, R27 ;  /* 0xffffffff3e2b7810 */ /* 0x000fca0007ffe01b */
[----:B------:R-:W2:Y:S01]  /*1180*/  @!P4 LDG.E.CONSTANT R26, desc[UR8][R60.64] ;  /* 0x000000083c1ac981 */ /* 0x000ea2000c1e9900 */
[C---:B----4-:R-:W-:Y:S02]  /*1190*/  @!P1 LEA R64, P4, R23.reuse, R64, 0x2 ;  /* 0x0000004017409211 */ /* 0x050fe400078810ff */
[CC--:B------:R-:W-:Y:S02]  /*11a0*/  @!P2 LEA R124, R38.reuse, R38.reuse, 0x1 ;  /* 0x00000026267ca211 */ /* 0x0c0fe400078e08ff */
[----:B------:R-:W-:Y:S02]  /*11b0*/  @!P1 LEA.HI.X R65, R23, R65, R46, 0x2, P4 ;  /* 0x0000004117419211 */ /* 0x000fe400020f142e */
[----:B------:R-:W-:Y:S02]  /*11c0*/  ISETP.GT.U32.AND P4, PT, R43, 0x37, PT ;  /* 0x000000372b00780c */ /* 0x000fe40003f84070 */
[----:B------:R-:W-:Y:S02]  /*11d0*/  @!P2 LEA R43, R38, R38, 0x1 ;  /* 0x00000026262ba211 */ /* 0x000fe400078e08ff */
[----:B------:R-:W-:-:S02]  /*11e0*/  @!P2 SHF.R.U32.HI R62, RZ, 0x2, R124 ;  /* 0x00000002ff3ea819 */ /* 0x000fc4000001167c */
[----:B------:R-:W-:Y:S01]  /*11f0*/  MOV R121, RZ ;  /* 0x000000ff00797202 */ /* 0x000fe20000000f00 */
[----:B------:R-:W1:Y:S01]  /*1200*/  S2UR UR6, SR_CgaCtaId ;  /* 0x00000000000679c3 */ /* 0x000e620000008800 */
[----:B------:R-:W-:Y:S01]  /*1210*/  @!P2 SHF.R.U32.HI R66, RZ, 0x2, R43 ;  /* 0x00000002ff42a819 */ /* 0x000fe2000001162b */
[----:B------:R-:W-:Y:S01]  /*1220*/  UMOV UR4, 0x400 ;  /* 0x0000040000047882 */ /* 0x000fe20000000000 */
[----:B------:R-:W-:Y:S01]  /*1230*/  @!P2 LOP3.LUT R63, R43, 0x3, RZ, 0xc0, !PT ;  /* 0x000000032b3fa812 */ /* 0x000fe200078ec0ff */
[----:B------:R-:W3:Y:S01]  /*1240*/  @!P1 LDG.E.CONSTANT R65, desc[UR8][R64.64+0x4] ;  /* 0x0000040840419981 */ /* 0x000ee2000c1e9900 */
[----:B------:R-:W-:Y:S02]  /*1250*/  @!P2 LOP3.LUT R124, R124, 0x3, RZ, 0xc0, !PT ;  /* 0x000000037c7ca812 */ /* 0x000fe400078ec0ff */
[----:B------:R-:W-:Y:S02]  /*1260*/  @!P2 LEA R43, R39, R62, 0x5 ;  /* 0x0000003e272ba211 */ /* 0x000fe400078e28ff */
[----:B------:R-:W-:-:S02]  /*1270*/  MOV R46, RZ ;  /* 0x000000ff002e7202 */ /* 0x000fc40000000f00 */
[----:B------:R-:W-:Y:S02]  /*1280*/  MOV R23, RZ ;  /* 0x000000ff00177202 */ /* 0x000fe40000000f00 */
[----:B------:R-:W-:Y:S02]  /*1290*/  @!P2 LEA R66, R39, R66, 0x5 ;  /* 0x000000422742a211 */ /* 0x000fe400078e28ff */
[----:B------:R-:W-:Y:S01]  /*12a0*/  @!P2 LEA R124, R43, R124, 0x6 ;  /* 0x0000007c2b7ca211 */ /* 0x000fe200078e30ff */
[----:B------:R-:W4:Y:S01]  /*12b0*/  @!P4 LDG.E.CONSTANT R46, desc[UR8][R60.64+0x4] ;  /* 0x000004083c2ec981 */ /* 0x000f22000c1e9900 */
[----:B------:R-:W-:Y:S02]  /*12c0*/  @!P1 IADD3 R43, PT, PT, R41, 0x1, RZ ;  /* 0x00000001292b9810 */ /* 0x000fe40007ffe0ff */
[----:B------:R-:W-:Y:S01]  /*12d0*/  @!P2 LEA R66, R66, R63, 0x6 ;  /* 0x0000003f4242a211 */ /* 0x000fe200078e30ff */
[----:B------:R5:W3:Y:S01]  /*12e0*/  @!P4 LDG.E.CONSTANT R23, desc[UR8][R60.64+0x8] ;  /* 0x000008083c17c981 */ /* 0x000ae2000c1e9900 */
[----:B------:R-:W-:Y:S01]  /*12f0*/  @!P1 LOP3.LUT R122, R43, 0x3, RZ, 0xc0, !PT ;  /* 0x000000032b7a9812 */ /* 0x000fe200078ec0ff */
[----:B------:R-:W1:Y:S01]  /*1300*/  @!P2 LDC.64 R62, c[0x0][0x3a0] ;  /* 0x0000e800ff3eab82 */ /* 0x000e620000000a00 */
[----:B------:R-:W-:-:S02]  /*1310*/  @!P2 LEA R66, R21, R66, 0x2 ;  /* 0x000000421542a211 */ /* 0x000fc400078e10ff */
[----:B------:R-:W-:Y:S02]  /*1320*/  @!P2 LEA R124, R21, R124, 0x2 ;  /* 0x0000007c157ca211 */ /* 0x000fe400078e10ff */
[----:B-----5:R-:W-:-:S03]  /*1330*/  @!P1 SHF.R.U32.HI R60, RZ, 0x2, R43 ;  /* 0x00000002ff3c9819 */ /* 0x020fc6000001162b */
[----:B------:R-:W-:Y:S01]  /*1340*/  @!P2 IMAD R61, R124, 0x3, R27 ;  /* 0x000000037c3da824 */ /* 0x000fe200078e021b */
[----:B------:R-:W-:Y:S02]  /*1350*/  @!P1 LEA R43, R39, R60, 0x5 ;  /* 0x0000003c272b9211 */ /* 0x000fe400078e28ff */
[----:B------:R-:W-:Y:S02]  /*1360*/  @!P2 LEA R60, R66, R66, 0x3 ;  /* 0x00000042423ca211 */ /* 0x000fe400078e18ff */
[----:B------:R-:W-:Y:S02]  /*1370*/  @!P1 LEA R122, R43, R122, 0x6 ;  /* 0x0000007a2b7a9211 */ /* 0x000fe400078e30ff */
[----:B------:R-:W-:Y:S02]  /*1380*/  @!P2 IADD3 R60, P4, PT, R60, R25, RZ ;  /* 0x000000193c3ca210 */ /* 0x000fe40007f9e0ff */
[----:B------:R-:W-:Y:S02]  /*1390*/  @!P2 LEA R61, R61, R61, 0x1 ;  /* 0x0000003d3d3da211 */ /* 0x000fe400078e08ff */
[----:B------:R-:W-:-:S02]  /*13a0*/  @!P2 IADD3.X R43, PT, PT, RZ, RZ, RZ, P4, !PT ;  /* 0x000000ffff2ba210 */ /* 0x000fc400027fe4ff */
[C---:B0-----:R-:W-:Y:S01]  /*13b0*/  @!P2 LEA R66, P4, R60.reuse, UR10, 0x2 ;  /* 0x0000000a3c42ac11 */ /* 0x041fe2000f8810ff */
[----:B-1----:R-:W-:Y:S01]  /*13c0*/  @!P2 IMAD.WIDE.U32 R62, R61, 0x4, R62 ;  /* 0x000000043d3ea825 */ /* 0x002fe200078e003e */
[----:B------:R-:W-:Y:S02]  /*13d0*/  IADD3 R61, PT, PT, R15, R42, R33 ;  /* 0x0000002a0f3d7210 */ /* 0x000fe40007ffe021 */
[----:B------:R-:W-:Y:S02]  /*13e0*/  @!P2 LEA.HI.X R67, R60, UR11, R43, 0x2, P4 ;  /* 0x0000000b3c43ac11 */ /* 0x000fe4000a0f142b */
[----:B------:R-:W-:-:S04]  /*13f0*/  LEA R60, R29, R18, 0x1 ;  /* 0x000000121d3c7211 */ /* 0x000fc800078e08ff */
[----:B------:R-:W-:Y:S01]  /*1400*/  IADD3 R43, PT, PT, R60, R27, RZ ;  /* 0x0000001b3c2b7210 */ /* 0x000fe20007ffe0ff */
[----:B------:R-:W-:-:S03]  /*1410*/  IMAD.WIDE R60, R61, 0x4, R58 ;  /* 0x000000043d3c7825 */ /* 0x000fc600078e023a */
[----:B------:R-:W-:-:S13]  /*1420*/  ISETP.GT.U32.AND P4, PT, R43, 0x37, PT ;  /* 0x000000372b00780c */ /* 0x000fda0003f84070 */
[----:B------:R-:W5:Y:S01]  /*1430*/  @!P4 LDG.E.CONSTANT R121, desc[UR8][R60.64] ;  /* 0x000000083c79c981 */ /* 0x000f62000c1e9900 */
[----:B------:R-:W-:-:S04]  /*1440*/  @!P0 IADD3 R41, PT, PT, R41, 0x2, RZ ;  /* 0x0000000229298810 */ /* 0x000fc80007ffe0ff */
[----:B------:R-:W-:Y:S02]  /*1450*/  @!P0 SHF.R.U32.HI R124, RZ, 0x2, R41 ;  /* 0x00000002ff7c8819 */ /* 0x000fe40000011629 */
[----:B------:R0:W4:Y:S01]  /*1460*/  @!P2 LDG.E.CONSTANT R41, desc[UR8][R62.64] ;  /* 0x000000083e29a981 */ /* 0x000122000c1e9900 */
[----:B------:R-:W-:Y:S02]  /*1470*/  @!P1 LEA R122, R21, R122, 0x2 ;  /* 0x0000007a157a9211 */ /* 0x000fe400078e10ff */
[----:B------:R-:W-:Y:S01]  /*1480*/  @!P0 LEA R124, R39, R124, 0x5 ;  /* 0x0000007c277c8211 */ /* 0x000fe200078e28ff */
[----:B0-----:R-:W0:Y:S02]  /*1490*/  @!P1 LDC.64 R62, c[0x0][0x3a0] ;  /* 0x0000e800ff3e9b82 */ /* 0x001e240000000a00 */
[----:B------:R-:W-:Y:S01]  /*14a0*/  @!P1 IMAD R122, R122, 0x3, R27 ;  /* 0x000000037a7a9824 */ /* 0x000fe200078e021b */
[----:B------:R-:W-:Y:S02]  /*14b0*/  IADD3 R125, PT, PT, R17, R42, R35 ;  /* 0x0000002a117d7210 */ /* 0x000fe40007ffe023 */
[----:B------:R-:W-:-:S02]  /*14c0*/  @!P0 LEA R45, R124, R45, 0x6 ;  /* 0x0000002d7c2d8211 */ /* 0x000fc400078e30ff */
[----:B------:R-:W-:Y:S02]  /*14d0*/  @!P1 LEA R123, R122, R122, 0x1 ;  /* 0x0000007a7a7b9211 */ /* 0x000fe400078e08ff */
[----:B------:R-:W-:-:S03]  /*14e0*/  @!P0 LEA R124, R21, R45, 0x2 ;  /* 0x0000002d157c8211 */ /* 0x000fc600078e10ff */
[----:B0-----:R-:W-:Y:S01]  /*14f0*/  @!P1 IMAD.WIDE.U32 R62, R123, 0x4, R62 ;  /* 0x000000047b3e9825 */ /* 0x001fe200078e003e */
[----:B------:R-:W-:-:S04]  /*1500*/  IADD3 R123, PT, PT, R16, R42, R34 ;  /* 0x0000002a107b7210 */ /* 0x000fc80007ffe022 */
[----:B------:R0:W3:Y:S02]  /*1510*/  @!P1 LDG.E.CONSTANT R42, desc[UR8][R62.64] ;  /* 0x000000083e2a9981 */ /* 0x0000e4000c1e9900 */
[--C-:B0-----:R-:W-:Y:S02]  /*1520*/  IMAD.WIDE R62, R123, 0x4, R58.reuse ;  /* 0x000000047b3e7825 */ /* 0x101fe400078e023a */
[----:B------:R-:W0:Y:S02]  /*1530*/  @!P0 LDC.64 R122, c[0x0][0x3a0] ;  /* 0x0000e800ff7a8b82 */ /* 0x000e240000000a00 */
[----:B------:R-:W-:-:S04]  /*1540*/  IMAD.WIDE R58, R125, 0x4, R58 ;  /* 0x000000047d3a7825 */ /* 0x000fc800078e023a */
[----:B------:R-:W-:Y:S01]  /*1550*/  @!P0 IMAD R125, R124, 0x3, R27 ;  /* 0x000000037c7d8824 */ /* 0x000fe200078e021b */
[----:B------:R-:W-:-:S04]  /*1560*/  LEA R124, R29, R19, 0x1 ;  /* 0x000000131d7c7211 */ /* 0x000fc800078e08ff */
[----:B------:R-:W-:-:S04]  /*1570*/  IADD3 R45, PT, PT, R124, R27, RZ ;  /* 0x0000001b7c2d7210 */ /* 0x000fc80007ffe0ff */
[----:B------:R-:W-:Y:S02]  /*1580*/  ISETP.GT.U32.AND P5, PT, R45, 0x37, PT ;  /* 0x000000372d00780c */ /* 0x000fe40003fa4070 */
[----:B------:R-:W-:Y:S02]  /*1590*/  @!P0 LEA R125, R125, R125, 0x1 ;  /* 0x0000007d7d7d8211 */ /* 0x000fe400078e08ff */
[----:B------:R-:W-:-:S03]  /*15a0*/  MOV R124, RZ ;  /* 0x000000ff007c7202 */ /* 0x000fc60000000f00 */
[----:B0-----:R-:W-:-:S06]  /*15b0*/  @!P0 IMAD.WIDE.U32 R122, R125, 0x4, R122 ;  /* 0x000000047d7a8825 */ /* 0x001fcc00078e007a */
[----:B------:R-:W4:Y:S04]  /*15c0*/  @!P5 LDG.E.CONSTANT R124, desc[UR8][R62.64] ;  /* 0x000000083e7cd981 */ /* 0x000f28000c1e9900 */
[----:B------:R-:W3:Y:S04]  /*15d0*/  @!P0 LDG.E.CONSTANT R123, desc[UR8][R122.64] ;  /* 0x000000087a7b8981 */ /* 0x000ee8000c1e9900 */
[----:B--2---:R0:W-:Y:S02]  /*15e0*/  STS [R11], R26 ;  /* 0x0000001a0b007388 */ /* 0x0041e40000000800 */
[----:B0-----:R-:W-:-:S04]  /*15f0*/  LEA R26, R29, R20, 0x1 ;  /* 0x000000141d1a7211 */ /* 0x001fc800078e08ff */
[----:B------:R-:W-:-:S04]  /*1600*/  IADD3 R26, PT, PT, R26, R27, RZ ;  /* 0x0000001b1a1a7210 */ /* 0x000fc80007ffe0ff */
[----:B------:R-:W-:Y:S01]  /*1610*/  ISETP.GT.U32.AND P6, PT, R26, 0x37, PT ;  /* 0x000000371a00780c */ /* 0x000fe20003fc4070 */
[----:B-----5:R0:W-:Y:S02]  /*1620*/  STS [R11+0x4], R121 ;  /* 0x000004790b007388 */ /* 0x0201e40000000800 */
[----:B0-----:R-:W-:-:S10]  /*1630*/  MOV R121, RZ ;  /* 0x000000ff00797202 */ /* 0x001fd40000000f00 */
[----:B------:R-:W2:Y:S01]  /*1640*/  @!P6 LDG.E.CONSTANT R121, desc[UR8][R58.64] ;  /* 0x000000083a79e981 */ /* 0x000ea2000c1e9900 */
[----:B------:R-:W-:Y:S02]  /*1650*/  UIADD3 UR5, UPT, UPT, UR4, 0x4, URZ ;  /* 0x0000000404057890 */ /* 0x000fe4000fffe0ff */
[----:B------:R-:W-:Y:S02]  /*1660*/  UIADD3 UR4, UPT, UPT, UR4, 0x704, URZ ;  /* 0x0000070404047890 */ /* 0x000fe4000fffe0ff */
[----:B------:R-:W-:Y:S02]  /*1670*/  ULEA UR5, UR6, UR5, 0x18 ;  /* 0x0000000506057291 */ /* 0x000fe4000f8ec0ff */
[----:B------:R-:W-:Y:S01]  /*1680*/  ULEA UR4, UR6, UR4, 0x18 ;  /* 0x0000000406047291 */ /* 0x000fe2000f8ec0ff */
[----:B----4-:R-:W-:Y:S04]  /*1690*/  STS [R11+0x8], R124 ;  /* 0x0000087c0b007388 */ /* 0x010fe80000000800 */
[----:B--2---:R-:W-:Y:S04]  /*16a0*/  STS [R11+0xc], R121 ;  /* 0x00000c790b007388 */ /* 0x004fe80000000800 */
[----:B------:R0:W-:Y:S04]  /*16b0*/  @!P2 STS [R12], R41 ;  /* 0x000000290c00a388 */ /* 0x0001e80000000800 */
[----:B---3--:R1:W-:Y:S04]  /*16c0*/  @!P1 STS [R12+0x4], R42 ;  /* 0x0000042a0c009388 */ /* 0x0083e80000000800 */
[----:B------:R-:W-:Y:S01]  /*16d0*/  @!P0 STS [R12+0x8], R123 ;  /* 0x0000087b0c008388 */ /* 0x000fe20000000800 */
[----:B0-----:R-:W-:Y:S01]  /*16e0*/  LEA R41, R38, UR5, 0x2 ;  /* 0x0000000526297c11 */ /* 0x001fe2000f8e10ff */
[----:B------:R-:W-:Y:S01]  /*16f0*/  BAR.SYNC.DEFER_BLOCKING 0x0 ;  /* 0x0000000000007b1d */ /* 0x000fe20000010000 */
[----:B-1----:R-:W-:-:S05]  /*1700*/  LEA R42, R39, UR4, 0x4 ;  /* 0x00000004272a7c11 */ /* 0x002fca000f8e20ff */
[----:B------:R-:W-:Y:S04]  /*1710*/  LDS R122, [R41] ;  /* 0x00000000297a7984 */ /* 0x000fe80000000800 */
[----:B------:R-:W-:Y:S04]  /*1720*/  LDS R121, [R41+0xe0] ;  /* 0x0000e00029797984 */ /* 0x000fe80000000800 */
[----:B------:R-:W0:Y:S04]  /*1730*/  LDS R123, [R42+0x40] ;  /* 0x000040002a7b7984 */ /* 0x000e280000000800 */
[----:B------:R-:W-:Y:S04]  /*1740*/  LDS R125, [R42] ;  /* 0x000000002a7d7984 */ /* 0x000fe80000000800 */
[----:B------:R-:W-:Y:S01]  /*1750*/  LDS R124, [R42+0x20] ;  /* 0x000020002a7c7984 */ /* 0x000fe20000000800 */
[----:B0-----:R-:W-:Y:S01]  /*1760*/  FFMA R51, R122, R123, R51 ;  /* 0x0000007b7a337223 */ /* 0x001fe20000000033 */
[----:B------:R-:W-:-:S02]  /*1770*/  FFMA R52, R123, R121, R52 ;  /* 0x000000797b347223 */ /* 0x000fc40000000034 */
[----:B------:R-:W0:Y:S02]  /*1780*/  LDS R123, [R42+0x60] ;  /* 0x000060002a7b7984 */ /* 0x000e240000000800 */
[C---:B0-----:R-:W-:Y:S01]  /*1790*/  FFMA R53, R122.reuse, R123, R53 ;  /* 0x0000007b7a357223 */ /* 0x041fe20000000035 */
[----:B------:R-:W-:Y:S02]  /*17a0*/  FFMA R54, R123, R121, R54 ;  /* 0x000000797b367223 */ /* 0x000fe40000000036 */
[----:B------:R-:W0:Y:S02]  /*17b0*/  LDS R123, [R42+0x80] ;  /* 0x000080002a7b7984 */ /* 0x000e240000000800 */
[C---:B0-----:R-:W-:Y:S01]  /*17c0*/  FFMA R55, R122.reuse, R123, R55 ;  /* 0x0000007b7a377223 */ /* 0x041fe20000000037 */
[----:B------:R-:W-:Y:S02]  /*17d0*/  FFMA R56, R123, R121, R56 ;  /* 0x000000797b387223 */ /* 0x000fe40000000038 */
[----:B------:R-:W0:Y:S02]  /*17e0*/  LDS R123, [R42+0xa0] ;  /* 0x0000a0002a7b7984 */ /* 0x000e240000000800 */
        /* <DEDUP_REMOVED lines=77> */
[----:B------:R-:W0:Y:S01]  /*1cc0*/  LDS R123, [R42+0x3e0] ;  /* 0x0003e0002a7b7984 */ /* 0x000e220000000800 */
[C---:B------:R-:W-:Y:S01]  /*1cd0*/  FFMA R47, R122.reuse, R125, R47 ;  /* 0x0000007d7a2f7223 */ /* 0x040fe2000000002f */
[-C--:B------:R-:W-:Y:S01]  /*1ce0*/  FFMA R48, R125, R121.reuse, R48 ;  /* 0x000000797d307223 */ /* 0x080fe20000000030 */
[----:B------:R-:W-:Y:S01]  /*1cf0*/  FFMA R49, R122, R124, R49 ;  /* 0x0000007c7a317223 */ /* 0x000fe20000000031 */
[----:B------:R-:W-:Y:S02]  /*1d00*/  FFMA R50, R124, R121, R50 ;  /* 0x000000797c327223 */ /* 0x000fe40000000032 */
[----:B------:R1:W2:Y:S01]  /*1d10*/  @!P2 LDG.E.CONSTANT R124, desc[UR8][R66.64+0x4] ;  /* 0x00000408427ca981 */ /* 0x0002a2000c1e9900 */
[----:B0-----:R-:W-:Y:S01]  /*1d20*/  FFMA R119, R122, R123, R119 ;  /* 0x0000007b7a777223 */ /* 0x001fe20000000077 */
[----:B------:R-:W-:-:S02]  /*1d30*/  FFMA R120, R123, R121, R120 ;  /* 0x000000797b787223 */ /* 0x000fc40000000078 */
[----:B------:R-:W-:Y:S04]  /*1d40*/  LDS R122, [R41+0x1c0] ;  /* 0x0001c000297a7984 */ /* 0x000fe80000000800 */
[----:B------:R-:W0:Y:S04]  /*1d50*/  LDS R123, [R42+0x4] ;  /* 0x000004002a7b7984 */ /* 0x000e280000000800 */
[----:B------:R-:W3:Y:S01]  /*1d60*/  LDS R121, [R41+0x2a0] ;  /* 0x0002a00029797984 */ /* 0x000ee20000000800 */
[----:B0-----:R-:W-:Y:S01]  /*1d70*/  FFMA R47, R122, R123, R47 ;  /* 0x0000007b7a2f7223 */ /* 0x001fe2000000002f */
[----:B---3--:R-:W-:-:S02]  /*1d80*/  FFMA R48, R123, R121, R48 ;  /* 0x000000797b307223 */ /* 0x008fc40000000030 */
        /* <DEDUP_REMOVED lines=91> */
[----:B0-----:R-:W-:Y:S01]  /*2340*/  FFMA R119, R122, R123, R119 ;  /* 0x0000007b7a777223 */ /* 0x001fe20000000077 */
[----:B------:R-:W-:Y:S01]  /*2350*/  FFMA R120, R123, R121, R120 ;  /* 0x000000797b787223 */ /* 0x000fe20000000078 */
        /* <DEDUP_REMOVED lines=99> */
[----:B------:R-:W-:Y:S04]  /*2990*/  LDS R121, [R41+0x540] ;  /* 0x0005400029797984 */ /* 0x000fe80000000800 */
[----:B------:R-:W0:Y:S02]  /*29a0*/  LDS R123, [R42+0xc] ;  /* 0x00000c002a7b7984 */ /* 0x000e240000000800 */
[----:B0-----:R-:W-:Y:S01]  /*29b0*/  FFMA R47, R121, R123, R47 ;  /* 0x0000007b792f7223 */ /* 0x001fe2000000002f */
[----:B------:R-:W-:-:S02]  /*29c0*/  FFMA R48, R123, R122, R48 ;  /* 0x0000007a7b307223 */ /* 0x000fc40000000030 */
[----:B------:R-:W0:Y:S02]  /*29d0*/  LDS R123, [R42+0x2c] ;  /* 0x00002c002a7b7984 */ /* 0x000e240000000800 */
[----:B0-----:R-:W-:Y:S01]  /*29e0*/  FFMA R49, R121, R123, R49 ;  /* 0x0000007b79317223 */ /* 0x001fe20000000031 */
[-C--:B------:R-:W-:Y:S02]  /*29f0*/  FFMA R50, R123, R122.reuse, R50 ;  /* 0x0000007a7b327223 */ /* 0x080fe40000000032 */
[----:B------:R-:W0:Y:S02]  /*2a00*/  LDS R123, [R42+0x4c] ;  /* 0x00004c002a7b7984 */ /* 0x000e240000000800 */
[----:B0-----:R-:W-:Y:S01]  /*2a10*/  FFMA R51, R121, R123, R51 ;  /* 0x0000007b79337223 */ /* 0x001fe20000000033 */
[-C--:B------:R-:W-:Y:S02]  /*2a20*/  FFMA R52, R123, R122.reuse, R52 ;  /* 0x0000007a7b347223 */ /* 0x080fe40000000034 */
        /* <DEDUP_REMOVED lines=84> */
[----:B------:R-:W0:Y:S01]  /*2f70*/  LDS R123, [R42+0x3ec] ;  /* 0x0003ec002a7b7984 */ /* 0x000e220000000800 */
[----:B------:R-:W-:Y:S01]  /*2f80*/  BAR.SYNC.DEFER_BLOCKING 0x0 ;  /* 0x0000000000007b1d */ /* 0x000fe20000010000 */
[----:B0-----:R-:W-:Y:S01]  /*2f90*/  FFMA R119, R121, R123, R119 ;  /* 0x0000007b79777223 */ /* 0x001fe20000000077 */
[----:B------:R-:W-:Y:S01]  /*2fa0*/  MOV R121, RZ ;  /* 0x000000ff00797202 */ /* 0x000fe20000000f00 */
[----:B------:R-:W-:Y:S01]  /*2fb0*/  FFMA R120, R123, R122, R120 ;  /* 0x0000007a7b787223 */ /* 0x000fe20000000078 */
[----:B------:R-:W-:-:S04]  /*2fc0*/  CS2R R122, SRZ ;  /* 0x00000000007a7805 */ /* 0x000fc8000001ff00 */
[----:B------:R-:W3:Y:S01]  /*2fd0*/  @!P4 LDG.E.CONSTANT R121, desc[UR8][R60.64+0x4] ;  /* 0x000004083c79c981 */ /* 0x000ee2000c1e9900 */
[----:B-1----:R-:W-:-:S03]  /*2fe0*/  LEA R66, P4, R44, UR10, 0x2 ;  /* 0x0000000a2c427c11 */ /* 0x002fc6000f8810ff */
[----:B------:R-:W4:Y:S01]  /*2ff0*/  @!P5 LDG.E.CONSTANT R123, desc[UR8][R62.64+0x4] ;  /* 0x000004083e7bd981 */ /* 0x000f22000c1e9900 */
[----:B------:R-:W-:-:S03]  /*3000*/  LEA.HI.X R67, R44, UR11, R28, 0x2, P4 ;  /* 0x0000000b2c437c11 */ /* 0x000fc6000a0f141c */
[----:B------:R-:W5:Y:S04]  /*3010*/  @!P6 LDG.E.CONSTANT R122, desc[UR8][R58.64+0x4] ;  /* 0x000004083a7ae981 */ /* 0x000f68000c1e9900 */
[----:B------:R-:W2:Y:S01]  /*3020*/  @!P0 LDG.E.CONSTANT R125, desc[UR8][R66.64+0x4] ;  /* 0x00000408427d8981 */ /* 0x000ea2000c1e9900 */
[----:B------:R-:W-:-:S04]  /*3030*/  ISETP.GT.U32.AND P6, PT, R40, 0x36, PT ;  /* 0x000000362800780c */ /* 0x000fc80003fc4070 */
[----:B------:R-:W-:Y:S01]  /*3040*/  ISETP.GT.U32.OR P4, PT, R43, 0x37, P6 ;  /* 0x000000372b00780c */ /* 0x000fe20003784470 */
[----:B------:R-:W-:Y:S01]  /*3050*/  STS [R11], R46 ;  /* 0x0000002e0b007388 */ /* 0x000fe20000000800 */
[----:B------:R-:W-:Y:S02]  /*3060*/  MOV R28, RZ ;  /* 0x000000ff001c7202 */ /* 0x000fe40000000f00 */
[----:B------:R-:W-:-:S09]  /*3070*/  ISETP.GT.U32.AND P5, PT, R30, 0x36, PT ;  /* 0x000000361e00780c */ /* 0x000fd20003fa4070 */
[----:B------:R-:W2:Y:S01]  /*3080*/  @!P4 LDG.E.CONSTANT R28, desc[UR8][R60.64+0x8] ;  /* 0x000008083c1cc981 */ /* 0x000ea2000c1e9900 */
[----:B------:R-:W-:Y:S02]  /*3090*/  ISETP.GT.U32.OR P4, PT, R45, 0x37, P5 ;  /* 0x000000372d00780c */ /* 0x000fe40002f84470 */
[----:B------:R-:W-:-:S11]  /*30a0*/  MOV R43, RZ ;  /* 0x000000ff002b7202 */ /* 0x000fd60000000f00 */
[----:B------:R0:W2:Y:S04]  /*30b0*/  @!P4 LDG.E.CONSTANT R43, desc[UR8][R62.64+0x8] ;  /* 0x000008083e2bc981 */ /* 0x0000a8000c1e9900 */
[----:B---3--:R-:W-:Y:S04]  /*30c0*/  STS [R11+0x4], R121 ;  /* 0x000004790b007388 */ /* 0x008fe80000000800 */
[----:B----4-:R-:W-:Y:S04]  /*30d0*/  STS [R11+0x8], R123 ;  /* 0x0000087b0b007388 */ /* 0x010fe80000000800 */
[----:B-----5:R-:W-:Y:S04]  /*30e0*/  STS [R11+0xc], R122 ;  /* 0x00000c7a0b007388 */ /* 0x020fe80000000800 */
[----:B------:R-:W-:Y:S04]  /*30f0*/  @!P1 STS [R12+0x4], R65 ;  /* 0x000004410c009388 */ /* 0x000fe80000000800 */
[----:B--2---:R-:W-:Y:S04]  /*3100*/  @!P2 STS [R12], R124 ;  /* 0x0000007c0c00a388 */ /* 0x004fe80000000800 */
[----:B------:R-:W-:Y:S01]  /*3110*/  @!P0 STS [R12+0x8], R125 ;  /* 0x0000087d0c008388 */ /* 0x000fe20000000800 */
[----:B------:R-:W-:Y:S06]  /*3120*/  BAR.SYNC.DEFER_BLOCKING 0x0 ;  /* 0x0000000000007b1d */ /* 0x000fec0000010000 */
[----:B------:R-:W-:Y:S04]  /*3130*/  LDS R45, [R41] ;  /* 0x00000000292d7984 */ /* 0x000fe80000000800 */
[----:B------:R-:W1:Y:S04]  /*3140*/  LDS R65, [R42] ;  /* 0x000000002a417984 */ /* 0x000e680000000800 */
[----:B------:R-:W2:Y:S04]  /*3150*/  LDS R44, [R41+0xe0] ;  /* 0x0000e000292c7984 */ /* 0x000ea80000000800 */
[----:B------:R-:W3:Y:S04]  /*3160*/  LDS R121, [R42+0x20] ;  /* 0x000020002a797984 */ /* 0x000ee80000000800 */
[----:B------:R-:W4:Y:S04]  /*3170*/  LDS R64, [R42+0x40] ;  /* 0x000040002a407984 */ /* 0x000f280000000800 */
[----:B0-----:R-:W0:Y:S04]  /*3180*/  LDS R63, [R42+0x60] ;  /* 0x000060002a3f7984 */ /* 0x001e280000000800 */
[----:B------:R-:W5:Y:S04]  /*3190*/  LDS R62, [R42+0x80] ;  /* 0x000080002a3e7984 */ /* 0x000f680000000800 */
[----:B------:R-:W5:Y:S04]  /*31a0*/  LDS R61, [R42+0xa0] ;  /* 0x0000a0002a3d7984 */ /* 0x000f680000000800 */
[----:B------:R-:W5:Y:S04]  /*31b0*/  LDS R60, [R42+0xc0] ;  /* 0x0000c0002a3c7984 */ /* 0x000f680000000800 */
[----:B------:R-:W5:Y:S01]  /*31c0*/  LDS R46, [R42+0xe0] ;  /* 0x0000e0002a2e7984 */ /* 0x000f620000000800 */
[----:B-1----:R-:W-:Y:S01]  /*31d0*/  FFMA R47, R45, R65, R47 ;  /* 0x000000412d2f7223 */ /* 0x002fe2000000002f */
[----:B--2---:R-:W-:-:S02]  /*31e0*/  FFMA R48, R65, R44, R48 ;  /* 0x0000002c41307223 */ /* 0x004fc40000000030 */
[----:B------:R-:W1:Y:S01]  /*31f0*/  LDS R65, [R42+0x100] ;  /* 0x000100002a417984 */ /* 0x000e620000000800 */
[----:B---3--:R-:W-:Y:S01]  /*3200*/  FFMA R49, R45, R121, R49 ;  /* 0x000000792d317223 */ /* 0x008fe20000000031 */
[----:B------:R-:W-:Y:S02]  /*3210*/  FFMA R50, R121, R44, R50 ;  /* 0x0000002c79327223 */ /* 0x000fe40000000032 */
[----:B------:R-:W2:Y:S01]  /*3220*/  LDS R121, [R42+0x120] ;  /* 0x000120002a797984 */ /* 0x000ea20000000800 */
[C---:B----4-:R-:W-:Y:S01]  /*3230*/  FFMA R51, R45.reuse, R64, R51 ;  /* 0x000000402d337223 */ /* 0x050fe20000000033 */
[-C--:B------:R-:W-:Y:S02]  /*3240*/  FFMA R52, R64, R44.reuse, R52 ;  /* 0x0000002c40347223 */ /* 0x080fe40000000034 */
[----:B------:R-:W3:Y:S01]  /*3250*/  LDS R64, [R42+0x140] ;  /* 0x000140002a407984 */ /* 0x000ee20000000800 */
[----:B0-----:R-:W-:Y:S01]  /*3260*/  FFMA R53, R45, R63, R53 ;  /* 0x0000003f2d357223 */ /* 0x001fe20000000035 */
[----:B------:R-:W-:-:S02]  /*3270*/  FFMA R54, R63, R44, R54 ;  /* 0x0000002c3f367223 */ /* 0x000fc40000000036 */
[----:B------:R-:W0:Y:S01]  /*3280*/  LDS R63, [R42+0x160] ;  /* 0x000160002a3f7984 */ /* 0x000e220000000800 */
[C---:B-----5:R-:W-:Y:S01]  /*3290*/  FFMA R55, R45.reuse, R62, R55 ;  /* 0x0000003e2d377223 */ /* 0x060fe20000000037 */
[-C--:B------:R-:W-:Y:S02]  /*32a0*/  FFMA R56, R62, R44.reuse, R56 ;  /* 0x0000002c3e387223 */ /* 0x080fe40000000038 */
[----:B------:R-:W4:Y:S01]  /*32b0*/  LDS R62, [R42+0x180] ;  /* 0x000180002a3e7984 */ /* 0x000f220000000800 */
[----:B------:R-:W-:Y:S01]  /*32c0*/  FFMA R57, R45, R61, R57 ;  /* 0x0000003d2d397223 */ /* 0x000fe20000000039 */
[----:B------:R-:W-:Y:S02]  /*32d0*/  FFMA R68, R61, R44, R68 ;  /* 0x0000002c3d447223 */ /* 0x000fe40000000044 */
[----:B------:R-:W5:Y:S01]  /*32e0*/  LDS R61, [R42+0x1a0] ;  /* 0x0001a0002a3d7984 */ /* 0x000f620000000800 */
[----:B------:R-:W-:Y:S01]  /*32f0*/  FFMA R69, R45, R60, R69 ;  /* 0x0000003c2d457223 */ /* 0x000fe20000000045 */
[----:B------:R-:W-:-:S02]  /*3300*/  FFMA R70, R60, R44, R70 ;  /* 0x0000002c3c467223 */ /* 0x000fc40000000046 */
[----:B------:R-:W5:Y:S01]  /*3310*/  LDS R60, [R42+0x1c0] ;  /* 0x0001c0002a3c7984 */ /* 0x000f620000000800 */
[C---:B------:R-:W-:Y:S01]  /*3320*/  FFMA R71, R45.reuse, R46, R71 ;  /* 0x0000002e2d477223 */ /* 0x040fe20000000047 */
[-C--:B------:R-:W-:Y:S02]  /*3330*/  FFMA R72, R46, R44.reuse, R72 ;  /* 0x0000002c2e487223 */ /* 0x080fe40000000048 */
[----:B------:R-:W5:Y:S01]  /*3340*/  LDS R46, [R42+0x1e0] ;  /* 0x0001e0002a2e7984 */ /* 0x000f620000000800 */
[----:B-1----:R-:W-:Y:S01]  /*3350*/  FFMA R73, R45, R65, R73 ;  /* 0x000000412d497223 */ /* 0x002fe20000000049 */
[-C--:B------:R-:W-:Y:S02]  /*3360*/  FFMA R74, R65, R44.reuse, R74 ;  /* 0x0000002c414a7223 */ /* 0x080fe4000000004a */
[----:B------:R-:W1:Y:S01]  /*3370*/  LDS R65, [R42+0x200] ;  /* 0x000200002a417984 */ /* 0x000e620000000800 */
[----:B--2---:R-:W-:Y:S01]  /*3380*/  FFMA R75, R45, R121, R75 ;  /* 0x000000792d4b7223 */ /* 0x004fe2000000004b */
[----:B------:R-:W-:-:S02]  /*3390*/  FFMA R76, R121, R44, R76 ;  /* 0x0000002c794c7223 */ /* 0x000fc4000000004c */
[----:B------:R-:W2:Y:S01]  /*33a0*/  LDS R121, [R42+0x220] ;  /* 0x000220002a797984 */ /* 0x000ea20000000800 */
[C---:B---3--:R-:W-:Y:S01]  /*33b0*/  FFMA R77, R45.reuse, R64, R77 ;  /* 0x000000402d4d7223 */ /* 0x048fe2000000004d */
[-C--:B------:R-:W-:Y:S02]  /*33c0*/  FFMA R78, R64, R44.reuse, R78 ;  /* 0x0000002c404e7223 */ /* 0x080fe4000000004e */
[----:B------:R-:W3:Y:S01]  /*33d0*/  LDS R64, [R42+0x240] ;  /* 0x000240002a407984 */ /* 0x000ee20000000800 */
[----:B0-----:R-:W-:Y:S01]  /*33e0*/  FFMA R79, R45, R63, R79 ;  /* 0x0000003f2d4f7223 */ /* 0x001fe2000000004f */
[----:B------:R-:W-:Y:S02]  /*33f0*/  FFMA R80, R63, R44, R80 ;  /* 0x0000002c3f507223 */ /* 0x000fe40000000050 */
[----:B------:R-:W0:Y:S01]  /*3400*/  LDS R63, [R42+0x260] ;  /* 0x000260002a3f7984 */ /* 0x000e220000000800 */
[----:B----4-:R-:W-:Y:S01]  /*3410*/  FFMA R81, R45, R62, R81 ;  /* 0x0000003e2d517223 */ /* 0x010fe20000000051 */
[----:B------:R-:W-:-:S02]  /*3420*/  FFMA R82, R62, R44, R82 ;  /* 0x0000002c3e527223 */ /* 0x000fc40000000052 */
[----:B------:R-:W4:Y:S01]  /*3430*/  LDS R62, [R42+0x280] ;  /* 0x000280002a3e7984 */ /* 0x000f220000000800 */
[----:B-----5:R-:W-:Y:S01]  /*3440*/  FFMA R83, R45, R61, R83 ;  /* 0x0000003d2d537223 */ /* 0x020fe20000000053 */
[----:B------:R-:W-:Y:S02]  /*3450*/  FFMA R84, R61, R44, R84 ;  /* 0x0000002c3d547223 */ /* 0x000fe40000000054 */
[----:B------:R-:W5:Y:S01]  /*3460*/  LDS R61, [R42+0x2a0] ;  /* 0x0002a0002a3d7984 */ /* 0x000f620000000800 */
[C---:B------:R-:W-:Y:S01]  /*3470*/  FFMA R85, R45.reuse, R60, R85 ;  /* 0x0000003c2d557223 */ /* 0x040fe20000000055 */
[----:B------:R-:W-:Y:S02]  /*3480*/  FFMA R86, R60, R44, R86 ;  /* 0x0000002c3c567223 */ /* 0x000fe40000000056 */
[----:B------:R-:W5:Y:S01]  /*3490*/  LDS R60, [R42+0x2c0] ;  /* 0x0002c0002a3c7984 */ /* 0x000f620000000800 */
[----:B------:R-:W-:Y:S01]  /*34a0*/  FFMA R87, R45, R46, R87 ;  /* 0x0000002e2d577223 */ /* 0x000fe20000000057 */
[----:B------:R-:W-:-:S02]  /*34b0*/  FFMA R88, R46, R44, R88 ;  /* 0x0000002c2e587223 */ /* 0x000fc40000000058 */
[----:B------:R-:W5:Y:S01]  /*34c0*/  LDS R46, [R42+0x2e0] ;  /* 0x0002e0002a2e7984 */ /* 0x000f620000000800 */
[----:B-1----:R-:W-:Y:S01]  /*34d0*/  FFMA R89, R45, R65, R89 ;  /* 0x000000412d597223 */ /* 0x002fe20000000059 */
[-C--:B------:R-:W-:Y:S02]  /*34e0*/  FFMA R90, R65, R44.reuse, R90 ;  /* 0x0000002c415a7223 */ /* 0x080fe4000000005a */
[----:B------:R-:W1:Y:S01]  /*34f0*/  LDS R65, [R42+0x300] ;  /* 0x000300002a417984 */ /* 0x000e620000000800 */
[----:B--2---:R-:W-:Y:S01]  /*3500*/  FFMA R91, R45, R121, R91 ;  /* 0x000000792d5b7223 */ /* 0x004fe2000000005b */
[----:B------:R-:W-:Y:S02]  /*3510*/  FFMA R92, R121, R44, R92 ;  /* 0x0000002c795c7223 */ /* 0x000fe4000000005c */
[----:B------:R-:W2:Y:S01]  /*3520*/  LDS R121, [R42+0x320] ;  /* 0x000320002a797984 */ /* 0x000ea20000000800 */
[----:B---3--:R-:W-:Y:S01]  /*3530*/  FFMA R93, R45, R64, R93 ;  /* 0x000000402d5d7223 */ /* 0x008fe2000000005d */
[----:B------:R-:W-:-:S02]  /*3540*/  FFMA R94, R64, R44, R94 ;  /* 0x0000002c405e7223 */ /* 0x000fc4000000005e */
[----:B------:R-:W3:Y:S01]  /*3550*/  LDS R64, [R42+0x340] ;  /* 0x000340002a407984 */ /* 0x000ee20000000800 */
[----:B0-----:R-:W-:Y:S01]  /*3560*/  FFMA R95, R45, R63, R95 ;  /* 0x0000003f2d5f7223 */ /* 0x001fe2000000005f */
[----:B------:R-:W-:Y:S02]  /*3570*/  FFMA R96, R63, R44, R96 ;  /* 0x0000002c3f607223 */ /* 0x000fe40000000060 */
[----:B------:R-:W0:Y:S01]  /*3580*/  LDS R63, [R42+0x360] ;  /* 0x000360002a3f7984 */ /* 0x000e220000000800 */
[C---:B----4-:R-:W-:Y:S01]  /*3590*/  FFMA R97, R45.reuse, R62, R97 ;  /* 0x0000003e2d617223 */ /* 0x050fe20000000061 */
[-C--:B------:R-:W-:Y:S02]  /*35a0*/  FFMA R98, R62, R44.reuse, R98 ;  /* 0x0000002c3e627223 */ /* 0x080fe40000000062 */
[----:B------:R-:W4:Y:S01]  /*35b0*/  LDS R62, [R42+0x380] ;  /* 0x000380002a3e7984 */ /* 0x000f220000000800 */
[----:B-----5:R-:W-:Y:S01]  /*35c0*/  FFMA R99, R45, R61, R99 ;  /* 0x0000003d2d637223 */ /* 0x020fe20000000063 */
[----:B------:R-:W-:-:S02]  /*35d0*/  FFMA R100, R61, R44, R100 ;  /* 0x0000002c3d647223 */ /* 0x000fc40000000064 */
[----:B------:R-:W5:Y:S01]  /*35e0*/  LDS R61, [R42+0x3a0] ;  /* 0x0003a0002a3d7984 */ /* 0x000f620000000800 */
[C---:B------:R-:W-:Y:S01]  /*35f0*/  FFMA R101, R45.reuse, R60, R101 ;  /* 0x0000003c2d657223 */ /* 0x040fe20000000065 */
[----:B------:R-:W-:Y:S02]  /*3600*/  FFMA R102, R60, R44, R102 ;  /* 0x0000002c3c667223 */ /* 0x000fe40000000066 */
[----:B------:R-:W5:Y:S01]  /*3610*/  LDS R60, [R42+0x3c0] ;  /* 0x0003c0002a3c7984 */ /* 0x000f620000000800 */
[C---:B------:R-:W-:Y:S01]  /*3620*/  FFMA R103, R45.reuse, R46, R103 ;  /* 0x0000002e2d677223 */ /* 0x040fe20000000067 */
[-C--:B------:R-:W-:Y:S02]  /*3630*/  FFMA R104, R46, R44.reuse, R104 ;  /* 0x0000002c2e687223 */ /* 0x080fe40000000068 */
[----:B------:R-:W5:Y:S01]  /*3640*/  LDS R46, [R42+0x3e0] ;  /* 0x0003e0002a2e7984 */ /* 0x000f620000000800 */
[----:B-1----:R-:W-:Y:S01]  /*3650*/  FFMA R105, R45, R65, R105 ;  /* 0x000000412d697223 */ /* 0x002fe20000000069 */
[----:B------:R-:W-:-:S02]  /*3660*/  FFMA R106, R65, R44, R106 ;  /* 0x0000002c416a7223 */ /* 0x000fc4000000006a */
[----:B------:R-:W-:Y:S01]  /*3670*/  LDS R65, [R42+0x4] ;  /* 0x000004002a417984 */ /* 0x000fe20000000800 */
[----:B--2---:R-:W-:Y:S01]  /*3680*/  FFMA R107, R45, R121, R107 ;  /* 0x000000792d6b7223 */ /* 0x004fe2000000006b */
[----:B------:R-:W-:Y:S02]  /*3690*/  FFMA R108, R121, R44, R108 ;  /* 0x0000002c796c7223 */ /* 0x000fe4000000006c */
[----:B------:R-:W-:Y:S01]  /*36a0*/  LDS R121, [R42+0x24] ;  /* 0x000024002a797984 */ /* 0x000fe20000000800 */
[C---:B---3--:R-:W-:Y:S01]  /*36b0*/  FFMA R109, R45.reuse, R64, R109 ;  /* 0x000000402d6d7223 */ /* 0x048fe2000000006d */
[-C--:B------:R-:W-:Y:S02]  /*36c0*/  FFMA R110, R64, R44.reuse, R110 ;  /* 0x0000002c406e7223 */ /* 0x080fe4000000006e */
[----:B------:R-:W-:Y:S01]  /*36d0*/  LDS R64, [R42+0x44] ;  /* 0x000044002a407984 */ /* 0x000fe20000000800 */
[----:B0-----:R-:W-:Y:S01]  /*36e0*/  FFMA R111, R45, R63, R111 ;  /* 0x0000003f2d6f7223 */ /* 0x001fe2000000006f */
[----:B------:R-:W-:-:S02]  /*36f0*/  FFMA R112, R63, R44, R112 ;  /* 0x0000002c3f707223 */ /* 0x000fc40000000070 */
[----:B------:R-:W-:Y:S01]  /*3700*/  LDS R63, [R42+0x64] ;  /* 0x000064002a3f7984 */ /* 0x000fe20000000800 */
[C---:B----4-:R-:W-:Y:S01]  /*3710*/  FFMA R113, R45.reuse, R62, R113 ;  /* 0x0000003e2d717223 */ /* 0x050fe20000000071 */
[-C--:B------:R-:W-:Y:S02]  /*3720*/  FFMA R114, R62, R44.reuse, R114 ;  /* 0x0000002c3e727223 */ /* 0x080fe40000000072 */
[----:B------:R-:W-:Y:S01]  /*3730*/  LDS R62, [R42+0x84] ;  /* 0x000084002a3e7984 */ /* 0x000fe20000000800 */
[----:B-----5:R-:W-:Y:S01]  /*3740*/  FFMA R115, R45, R61, R115 ;  /* 0x0000003d2d737223 */ /* 0x020fe20000000073 */
[----:B------:R-:W-:Y:S02]  /*3750*/  FFMA R116, R61, R44, R116 ;  /* 0x0000002c3d747223 */ /* 0x000fe40000000074 */
[----:B------:R-:W-:Y:S01]  /*3760*/  LDS R61, [R42+0xa4] ;  /* 0x0000a4002a3d7984 */ /* 0x000fe20000000800 */
[----:B------:R-:W-:Y:S01]  /*3770*/  FFMA R117, R45, R60, R117 ;  /* 0x0000003c2d757223 */ /* 0x000fe20000000075 */
[----:B------:R-:W-:-:S02]  /*3780*/  FFMA R118, R60, R44, R118 ;  /* 0x0000002c3c767223 */ /* 0x000fc40000000076 */
[----:B------:R-:W-:Y:S01]  /*3790*/  LDS R60, [R42+0xc4] ;  /* 0x0000c4002a3c7984 */ /* 0x000fe20000000800 */
[----:B------:R-:W-:Y:S01]  /*37a0*/  FFMA R119, R45, R46, R119 ;  /* 0x0000002e2d777223 */ /* 0x000fe20000000077 */
[----:B------:R-:W-:Y:S02]  /*37b0*/  FFMA R120, R46, R44, R120 ;  /* 0x0000002c2e787223 */ /* 0x000fe40000000078 */
[----:B------:R-:W0:Y:S04]  /*37c0*/  LDS R44, [R41+0x1c0] ;  /* 0x0001c000292c7984 */ /* 0x000e280000000800 */
[----:B------:R-:W1:Y:S04]  /*37d0*/  LDS R45, [R41+0x2a0] ;  /* 0x0002a000292d7984 */ /* 0x000e680000000800 */
[----:B------:R-:W2:Y:S01]  /*37e0*/  LDS R46, [R42+0xe4] ;  /* 0x0000e4002a2e7984 */ /* 0x000ea20000000800 */
[C---:B0-----:R-:W-:Y:S01]  /*37f0*/  FFMA R55, R44.reuse, R62, R55 ;  /* 0x0000003e2c377223 */ /* 0x041fe20000000037 */
[C---:B------:R-:W-:Y:S01]  /*3800*/  FFMA R47, R44.reuse, R65, R47 ;  /* 0x000000412c2f7223 */ /* 0x040fe2000000002f */
[----:B------:R-:W-:Y:S01]  /*3810*/  FFMA R49, R44, R121, R49 ;  /* 0x000000792c317223 */ /* 0x000fe20000000031 */
[-C--:B-1----:R-:W-:Y:S01]  /*3820*/  FFMA R56, R62, R45.reuse, R56 ;  /* 0x0000002d3e387223 */ /* 0x082fe20000000038 */
[-C--:B------:R-:W-:Y:S01]  /*3830*/  FFMA R48, R65, R45.reuse, R48 ;  /* 0x0000002d41307223 */ /* 0x080fe20000000030 */
[----:B------:R-:W0:Y:S01]  /*3840*/  LDS R62, [R42+0x184] ;  /* 0x000184002a3e7984 */ /* 0x000e220000000800 */
[-C--:B------:R-:W-:Y:S01]  /*3850*/  FFMA R50, R121, R45.reuse, R50 ;  /* 0x0000002d79327223 */ /* 0x080fe20000000032 */
[----:B------:R-:W-:Y:S01]  /*3860*/  FFMA R51, R44, R64, R51 ;  /* 0x000000402c337223 */ /* 0x000fe20000000033 */
[----:B------:R-:W-:Y:S01]  /*3870*/  FFMA R52, R64, R45, R52 ;  /* 0x0000002d40347223 */ /* 0x000fe20000000034 */
[C---:B------:R-:W-:Y:S01]  /*3880*/  FFMA R53, R44.reuse, R63, R53 ;  /* 0x0000003f2c357223 */ /* 0x040fe20000000035 */
[----:B------:R-:W-:Y:S01]  /*3890*/  FFMA R54, R63, R45, R54 ;  /* 0x0000002d3f367223 */ /* 0x000fe20000000036 */
[C---:B------:R-:W-:Y:S01]  /*38a0*/  FFMA R57, R44.reuse, R61, R57 ;  /* 0x0000003d2c397223 */ /* 0x040fe20000000039 */
[-C--:B------:R-:W-:Y:S01]  /*38b0*/  FFMA R68, R61, R45.reuse, R68 ;  /* 0x0000002d3d447223 */ /* 0x080fe20000000044 */
[----:B------:R-:W-:Y:S01]  /*38c0*/  FFMA R69, R44, R60, R69 ;  /* 0x0000003c2c457223 */ /* 0x000fe20000000045 */
[-C--:B------:R-:W-:Y:S01]  /*38d0*/  FFMA R70, R60, R45.reuse, R70 ;  /* 0x0000002d3c467223 */ /* 0x080fe20000000046 */
[----:B--2---:R-:W-:Y:S01]  /*38e0*/  FFMA R71, R44, R46, R71 ;  /* 0x0000002e2c477223 */ /* 0x004fe20000000047 */
[-C--:B------:R-:W-:Y:S01]  /*38f0*/  FFMA R72, R46, R45.reuse, R72 ;  /* 0x0000002d2e487223 */ /* 0x080fe20000000048 */
[----:B------:R-:W1:Y:S04]  /*3900*/  LDS R65, [R42+0x104] ;  /* 0x000104002a417984 */ /* 0x000e680000000800 */
[----:B------:R-:W2:Y:S04]  /*3910*/  LDS R121, [R42+0x124] ;  /* 0x000124002a797984 */ /* 0x000ea80000000800 */
[----:B------:R-:W3:Y:S04]  /*3920*/  LDS R64, [R42+0x144] ;  /* 0x000144002a407984 */ /* 0x000ee80000000800 */
[----:B------:R-:W4:Y:S04]  /*3930*/  LDS R63, [R42+0x164] ;  /* 0x000164002a3f7984 */ /* 0x000f280000000800 */
[----:B------:R-:W5:Y:S04]  /*3940*/  LDS R61, [R42+0x1a4] ;  /* 0x0001a4002a3d7984 */ /* 0x000f680000000800 */
[----:B------:R-:W5:Y:S04]  /*3950*/  LDS R60, [R42+0x1c4] ;  /* 0x0001c4002a3c7984 */ /* 0x000f680000000800 */
[----:B------:R-:W5:Y:S01]  /*3960*/  LDS R46, [R42+0x1e4] ;  /* 0x0001e4002a2e7984 */ /* 0x000f620000000800 */
[----:B0-----:R-:W-:Y:S01]  /*3970*/  FFMA R81, R44, R62, R81 ;  /* 0x0000003e2c517223 */ /* 0x001fe20000000051 */
[----:B------:R-:W-:-:S02]  /*3980*/  FFMA R82, R62, R45, R82 ;  /* 0x0000002d3e527223 */ /* 0x000fc40000000052 */
[----:B------:R-:W0:Y:S01]  /*3990*/  LDS R62, [R42+0x284] ;  /* 0x000284002a3e7984 */ /* 0x000e220000000800 */
[C---:B-1----:R-:W-:Y:S01]  /*39a0*/  FFMA R73, R44.reuse, R65, R73 ;  /* 0x000000412c497223 */ /* 0x042fe20000000049 */
[----:B------:R-:W-:Y:S02]  /*39b0*/  FFMA R74, R65, R45, R74 ;  /* 0x0000002d414a7223 */ /* 0x000fe4000000004a */
[----:B------:R-:W1:Y:S01]  /*39c0*/  LDS R65, [R42+0x204] ;  /* 0x000204002a417984 */ /* 0x000e620000000800 */
[C---:B--2---:R-:W-:Y:S01]  /*39d0*/  FFMA R75, R44.reuse, R121, R75 ;  /* 0x000000792c4b7223 */ /* 0x044fe2000000004b */
[-C--:B------:R-:W-:Y:S02]  /*39e0*/  FFMA R76, R121, R45.reuse, R76 ;  /* 0x0000002d794c7223 */ /* 0x080fe4000000004c */
[----:B------:R-:W2:Y:S01]  /*39f0*/  LDS R121, [R42+0x224] ;  /* 0x000224002a797984 */ /* 0x000ea20000000800 */
[----:B---3--:R-:W-:Y:S01]  /*3a00*/  FFMA R77, R44, R64, R77 ;  /* 0x000000402c4d7223 */ /* 0x008fe2000000004d */
[----:B------:R-:W-:-:S02]  /*3a10*/  FFMA R78, R64, R45, R78 ;  /* 0x0000002d404e7223 */ /* 0x000fc4000000004e */
[----:B------:R-:W3:Y:S01]  /*3a20*/  LDS R64, [R42+0x244] ;  /* 0x000244002a407984 */ /* 0x000ee20000000800 */
[C---:B----4-:R-:W-:Y:S01]  /*3a30*/  FFMA R79, R44.reuse, R63, R79 ;  /* 0x0000003f2c4f7223 */ /* 0x050fe2000000004f */
[----:B------:R-:W-:Y:S02]  /*3a40*/  FFMA R80, R63, R45, R80 ;  /* 0x0000002d3f507223 */ /* 0x000fe40000000050 */
[----:B------:R-:W4:Y:S01]  /*3a50*/  LDS R63, [R42+0x264] ;  /* 0x000264002a3f7984 */ /* 0x000f220000000800 */
[C---:B-----5:R-:W-:Y:S01]  /*3a60*/  FFMA R83, R44.reuse, R61, R83 ;  /* 0x0000003d2c537223 */ /* 0x060fe20000000053 */
[-C--:B------:R-:W-:Y:S02]  /*3a70*/  FFMA R84, R61, R45.reuse, R84 ;  /* 0x0000002d3d547223 */ /* 0x080fe40000000054 */
[----:B------:R-:W5:Y:S01]  /*3a80*/  LDS R61, [R42+0x2a4] ;  /* 0x0002a4002a3d7984 */ /* 0x000f620000000800 */
[----:B------:R-:W-:Y:S01]  /*3a90*/  FFMA R85, R44, R60, R85 ;  /* 0x0000003c2c557223 */ /* 0x000fe20000000055 */
[----:B------:R-:W-:-:S02]  /*3aa0*/  FFMA R86, R60, R45, R86 ;  /* 0x0000002d3c567223 */ /* 0x000fc40000000056 */
[----:B------:R-:W5:Y:S01]  /*3ab0*/  LDS R60, [R42+0x2c4] ;  /* 0x0002c4002a3c7984 */ /* 0x000f620000000800 */
[----:B------:R-:W-:Y:S01]  /*3ac0*/  FFMA R87, R44, R46, R87 ;  /* 0x0000002e2c577223 */ /* 0x000fe20000000057 */
[-C--:B------:R-:W-:Y:S02]  /*3ad0*/  FFMA R88, R46, R45.reuse, R88 ;  /* 0x0000002d2e587223 */ /* 0x080fe40000000058 */
[----:B------:R-:W5:Y:S01]  /*3ae0*/  LDS R46, [R42+0x2e4] ;  /* 0x0002e4002a2e7984 */ /* 0x000f620000000800 */
[----:B0-----:R-:W-:Y:S01]  /*3af0*/  FFMA R97, R44, R62, R97 ;  /* 0x0000003e2c617223 */ /* 0x001fe20000000061 */
[----:B------:R-:W-:Y:S02]  /*3b00*/  FFMA R98, R62, R45, R98 ;  /* 0x0000002d3e627223 */ /* 0x000fe40000000062 */
[----:B------:R-:W0:Y:S01]  /*3b10*/  LDS R62, [R42+0x384] ;  /* 0x000384002a3e7984 */ /* 0x000e220000000800 */
[----:B-1----:R-:W-:Y:S01]  /*3b20*/  FFMA R89, R44, R65, R89 ;  /* 0x000000412c597223 */ /* 0x002fe20000000059 */
[----:B------:R-:W-:-:S02]  /*3b30*/  FFMA R90, R65, R45, R90 ;  /* 0x0000002d415a7223 */ /* 0x000fc4000000005a */
[----:B------:R-:W-:Y:S01]  /*3b40*/  LDS R65, [R42+0x344] ;  /* 0x000344002a417984 */ /* 0x000fe20000000800 */
[C---:B--2---:R-:W-:Y:S01]  /*3b50*/  FFMA R91, R44.reuse, R121, R91 ;  /* 0x000000792c5b7223 */ /* 0x044fe2000000005b */
[-C--:B------:R-:W-:Y:S02]  /*3b60*/  FFMA R92, R121, R45.reuse, R92 ;  /* 0x0000002d795c7223 */ /* 0x080fe4000000005c */
[----:B------:R-:W1:Y:S01]  /*3b70*/  LDS R121, [R42+0x304] ;  /* 0x000304002a797984 */ /* 0x000e620000000800 */
[----:B---3--:R-:W-:Y:S01]  /*3b80*/  FFMA R93, R44, R64, R93 ;  /* 0x000000402c5d7223 */ /* 0x008fe2000000005d */
[----:B------:R-:W-:Y:S02]  /*3b90*/  FFMA R94, R64, R45, R94 ;  /* 0x0000002d405e7223 */ /* 0x000fe4000000005e */
[----:B------:R-:W2:Y:S01]  /*3ba0*/  LDS R64, [R42+0x324] ;  /* 0x000324002a407984 */ /* 0x000ea20000000800 */
[----:B----4-:R-:W-:Y:S01]  /*3bb0*/  FFMA R95, R44, R63, R95 ;  /* 0x0000003f2c5f7223 */ /* 0x010fe2000000005f */
[----:B------:R-:W-:-:S02]  /*3bc0*/  FFMA R96, R63, R45, R96 ;  /* 0x0000002d3f607223 */ /* 0x000fc40000000060 */
[----:B------:R-:W3:Y:S01]  /*3bd0*/  LDS R63, [R42+0x364] ;  /* 0x000364002a3f7984 */ /* 0x000ee20000000800 */
[C---:B-----5:R-:W-:Y:S01]  /*3be0*/  FFMA R99, R44.reuse, R61, R99 ;  /* 0x0000003d2c637223 */ /* 0x060fe20000000063 */
[-C--:B------:R-:W-:Y:S02]  /*3bf0*/  FFMA R100, R61, R45.reuse, R100 ;  /* 0x0000002d3d647223 */ /* 0x080fe40000000064 */
[----:B------:R-:W4:Y:S01]  /*3c00*/  LDS R61, [R42+0x3a4] ;  /* 0x0003a4002a3d7984 */ /* 0x000f220000000800 */
[----:B------:R-:W-:Y:S01]  /*3c10*/  FFMA R101, R44, R60, R101 ;  /* 0x0000003c2c657223 */ /* 0x000fe20000000065 */
[-C--:B------:R-:W-:Y:S02]  /*3c20*/  FFMA R102, R60, R45.reuse, R102 ;  /* 0x0000002d3c667223 */ /* 0x080fe40000000066 */
[----:B------:R-:W5:Y:S01]  /*3c30*/  LDS R60, [R42+0x3c4] ;  /* 0x0003c4002a3c7984 */ /* 0x000f620000000800 */
[----:B------:R-:W-:Y:S01]  /*3c40*/  FFMA R103, R44, R46, R103 ;  /* 0x0000002e2c677223 */ /* 0x000fe20000000067 */
[----:B------:R-:W-:-:S02]  /*3c50*/  FFMA R104, R46, R45, R104 ;  /* 0x0000002d2e687223 */ /* 0x000fc40000000068 */
[----:B------:R-:W5:Y:S01]  /*3c60*/  LDS R46, [R42+0x3e4] ;  /* 0x0003e4002a2e7984 */ /* 0x000f620000000800 */
[----:B------:R-:W-:Y:S02]  /*3c70*/  ISETP.GT.U32.OR P4, PT, R26, 0x37, P3 ;  /* 0x000000371a00780c */ /* 0x000fe40001f84470 */
[----:B------:R-:W-:Y:S02]  /*3c80*/  @!P2 LEA R122, R38, R38, 0x1 ;  /* 0x00000026267aa211 */ /* 0x000fe400078e08ff */
[----:B------:R-:W-:Y:S02]  /*3c90*/  MOV R26, RZ ;  /* 0x000000ff001a7202 */ /* 0x000fe40000000f00 */
[----:B------:R-:W-:Y:S02]  /*3ca0*/  @!P2 SHF.R.U32.HI R124, RZ, 0x2, R122 ;  /* 0x00000002ff7ca819 */ /* 0x000fe4000001167a */
[----:B------:R-:W-:Y:S02]  /*3cb0*/  @!P2 LOP3.LUT R123, R122, 0x3, RZ, 0xc0, !PT ;  /* 0x000000037a7ba812 */ /* 0x000fe400078ec0ff */
[----:B------:R-:W-:-:S03]  /*3cc0*/  @!P2 LEA R124, R39, R124, 0x5 ;  /* 0x0000007c277ca211 */ /* 0x000fc600078e28ff */
[----:B------:R0:W5:Y:S02]  /*3cd0*/  @!P4 LDG.E.CONSTANT R26, desc[UR8][R58.64+0x8] ;  /* 0x000008083a1ac981 */ /* 0x000164000c1e9900 */
[----:B0-----:R-:W-:Y:S01]  /*3ce0*/  @!P2 LEA R58, R124, R123, 0x6 ;  /* 0x0000007b7c3aa211 */ /* 0x001fe200078e30ff */
[----:B------:R-:W-:Y:S01]  /*3cf0*/  FFMA R113, R44, R62, R113 ;  /* 0x0000003e2c717223 */ /* 0x000fe20000000071 */
[----:B------:R-:W-:Y:S01]  /*3d00*/  FFMA R114, R62, R45, R114 ;  /* 0x0000002d3e727223 */ /* 0x000fe20000000072 */
[C---:B-1----:R-:W-:Y:S01]  /*3d10*/  FFMA R105, R44.reuse, R121, R105 ;  /* 0x000000792c697223 */ /* 0x042fe20000000069 */
[----:B------:R-:W-:Y:S01]  /*3d20*/  @!P2 LEA R58, R21, R58, 0x2 ;  /* 0x0000003a153aa211 */ /* 0x000fe200078e10ff */
[----:B--2---:R-:W-:Y:S01]  /*3d30*/  FFMA R107, R44, R64, R107 ;  /* 0x000000402c6b7223 */ /* 0x004fe2000000006b */
[----:B------:R-:W-:Y:S01]  /*3d40*/  FFMA R108, R64, R45, R108 ;  /* 0x0000002d406c7223 */ /* 0x000fe2000000006c */
[----:B------:R-:W-:Y:S01]  /*3d50*/  FFMA R109, R44, R65, R109 ;  /* 0x000000412c6d7223 */ /* 0x000fe2000000006d */
[----:B------:R-:W-:Y:S01]  /*3d60*/  @!P2 LEA R58, R58, R58, 0x3 ;  /* 0x0000003a3a3aa211 */ /* 0x000fe200078e18ff */
[C---:B---3--:R-:W-:Y:S01]  /*3d70*/  FFMA R111, R44.reuse, R63, R111 ;  /* 0x0000003f2c6f7223 */ /* 0x048fe2000000006f */
[----:B----4-:R-:W-:Y:S01]  /*3d80*/  FFMA R115, R44, R61, R115 ;  /* 0x0000003d2c737223 */ /* 0x010fe20000000073 */
[----:B------:R-:W-:Y:S01]  /*3d90*/  FFMA R116, R61, R45, R116 ;  /* 0x0000002d3d747223 */ /* 0x000fe20000000074 */
[----:B------:R-:W-:Y:S01]  /*3da0*/  @!P2 IADD3 R25, P4, PT, R58, R25, RZ ;  /* 0x000000193a19a210 */ /* 0x000fe20007f9e0ff */
[----:B-----5:R-:W-:Y:S01]  /*3db0*/  FFMA R117, R44, R60, R117 ;  /* 0x0000003c2c757223 */ /* 0x020fe20000000075 */
[-C--:B------:R-:W-:Y:S01]  /*3dc0*/  FFMA R118, R60, R45.reuse, R118 ;  /* 0x0000002d3c767223 */ /* 0x080fe20000000076 */
[----:B------:R-:W-:Y:S01]  /*3dd0*/  LDS R64, [R42+0x8] ;  /* 0x000008002a407984 */ /* 0x000fe20000000800 */
[----:B------:R-:W-:Y:S01]  /*3de0*/  @!P2 IADD3.X R62, PT, PT, RZ, RZ, RZ, P4, !PT ;  /* 0x000000ffff3ea210 */ /* 0x000fe200027fe4ff */
[----:B------:R-:W-:Y:S01]  /*3df0*/  FFMA R119, R44, R46, R119 ;  /* 0x0000002e2c777223 */ /* 0x000fe20000000077 */
[----:B------:R-:W-:Y:S01]  /*3e00*/  FFMA R120, R46, R45, R120 ;  /* 0x0000002d2e787223 */ /* 0x000fe20000000078 */
[C---:B------:R-:W-:Y:S01]  /*3e10*/  @!P2 LEA R122, P4, R25.reuse, UR10, 0x2 ;  /* 0x0000000a197aac11 */ /* 0x040fe2000f8810ff */
[----:B------:R-:W0:Y:S04]  /*3e20*/  LDS R46, [R41+0x380] ;  /* 0x00038000292e7984 */ /* 0x000e280000000800 */
[----:B------:R-:W1:Y:S01]  /*3e30*/  LDS R44, [R41+0x460] ;  /* 0x00046000292c7984 */ /* 0x000e620000000800 */
[----:B------:R-:W-:-:S03]  /*3e40*/  @!P2 LEA.HI.X R123, R25, UR11, R62, 0x2, P4 ;  /* 0x0000000b197bac11 */ /* 0x000fc6000a0f143e */
[----:B------:R-:W2:Y:S04]  /*3e50*/  LDS R61, [R42+0x28] ;  /* 0x000028002a3d7984 */ /* 0x000ea80000000800 */
[----:B------:R-:W3:Y:S04]  /*3e60*/  LDS R60, [R42+0x48] ;  /* 0x000048002a3c7984 */ /* 0x000ee80000000800 */
[----:B------:R-:W4:Y:S01]  /*3e70*/  LDS R59, [R42+0x68] ;  /* 0x000068002a3b7984 */ /* 0x000f220000000800 */
[----:B------:R-:W-:Y:S01]  /*3e80*/  @!P1 LEA R62, P4, R22, UR10, 0x2 ;  /* 0x0000000a163e9c11 */ /* 0x000fe2000f8810ff */
[----:B------:R-:W-:-:S02]  /*3e90*/  FFMA R112, R63, R45, R112 ;  /* 0x0000002d3f707223 */ /* 0x000fc40000000070 */
[----:B------:R-:W5:Y:S01]  /*3ea0*/  @!P0 LDG.E.CONSTANT R25, desc[UR8][R66.64+0x8] ;  /* 0x0000080842198981 */ /* 0x000f62000c1e9900 */
[----:B------:R-:W-:-:S03]  /*3eb0*/  @!P1 LEA.HI.X R63, R22, UR11, R24, 0x2, P4 ;  /* 0x0000000b163f9c11 */ /* 0x000fc6000a0f1418 */
[----:B------:R-:W5:Y:S04]  /*3ec0*/  @!P2 LDG.E.CONSTANT R22, desc[UR8][R122.64+0x8] ;  /* 0x000008087a16a981 */ /* 0x000f68000c1e9900 */
[----:B------:R0:W5:Y:S01]  /*3ed0*/  @!P1 LDG.E.CONSTANT R24, desc[UR8][R62.64+0x8] ;  /* 0x000008083e189981 */ /* 0x000162000c1e9900 */
[-C--:B------:R-:W-:Y:S01]  /*3ee0*/  FFMA R106, R121, R45.reuse, R106 ;  /* 0x0000002d796a7223 */ /* 0x080fe2000000006a */
[----:B------:R-:W-:Y:S02]  /*3ef0*/  FFMA R110, R65, R45, R110 ;  /* 0x0000002d416e7223 */ /* 0x000fe4000000006e */
[----:B------:R-:W4:Y:S04]  /*3f00*/  LDS R58, [R42+0x88] ;  /* 0x000088002a3a7984 */ /* 0x000f280000000800 */
[----:B------:R-:W4:Y:S01]  /*3f10*/  LDS R45, [R42+0xa8] ;  /* 0x0000a8002a2d7984 */ /* 0x000f220000000800 */
[----:B0-----:R-:W-:-:S03]  /*3f20*/  FFMA R47, R46, R64, R47 ;  /* 0x000000402e2f7223 */ /* 0x001fc6000000002f */
[----:B------:R-:W0:Y:S01]  /*3f30*/  LDS R62, [R42+0xc8] ;  /* 0x0000c8002a3e7984 */ /* 0x000e220000000800 */
[----:B-1----:R-:W-:-:S03]  /*3f40*/  FFMA R48, R64, R44, R48 ;  /* 0x0000002c40307223 */ /* 0x002fc60000000030 */
[----:B------:R-:W1:Y:S01]  /*3f50*/  LDS R65, [R42+0xe8] ;  /* 0x0000e8002a417984 */ /* 0x000e620000000800 */
[C---:B--2---:R-:W-:Y:S01]  /*3f60*/  FFMA R49, R46.reuse, R61, R49 ;  /* 0x0000003d2e317223 */ /* 0x044fe20000000031 */
[----:B------:R-:W-:Y:S02]  /*3f70*/  FFMA R50, R61, R44, R50 ;  /* 0x0000002c3d327223 */ /* 0x000fe40000000032 */
[----:B------:R-:W2:Y:S01]  /*3f80*/  LDS R64, [R42+0x108] ;  /* 0x000108002a407984 */ /* 0x000ea20000000800 */
[----:B---3--:R-:W-:Y:S01]  /*3f90*/  FFMA R51, R46, R60, R51 ;  /* 0x0000003c2e337223 */ /* 0x008fe20000000033 */
[-C--:B------:R-:W-:Y:S02]  /*3fa0*/  FFMA R52, R60, R44.reuse, R52 ;  /* 0x0000002c3c347223 */ /* 0x080fe40000000034 */
[----:B------:R-:W3:Y:S01]  /*3fb0*/  LDS R63, [R42+0x128] ;  /* 0x000128002a3f7984 */ /* 0x000ee20000000800 */
[----:B----4-:R-:W-:Y:S01]  /*3fc0*/  FFMA R53, R46, R59, R53 ;  /* 0x0000003b2e357223 */ /* 0x010fe20000000035 */
[----:B------:R-:W-:-:S02]  /*3fd0*/  FFMA R54, R59, R44, R54 ;  /* 0x0000002c3b367223 */ /* 0x000fc40000000036 */
[----:B------:R-:W4:Y:S04]  /*3fe0*/  LDS R61, [R42+0x148] ;  /* 0x000148002a3d7984 */ /* 0x000f280000000800 */
[----:B------:R-:W4:Y:S04]  /*3ff0*/  LDS R60, [R42+0x168] ;  /* 0x000168002a3c7984 */ /* 0x000f280000000800 */
[----:B------:R-:W4:Y:S04]  /*4000*/  LDS R59, [R42+0x188] ;  /* 0x000188002a3b7984 */ /* 0x000f280000000800 */
[----:B------:R-:W-:Y:S01]  /*4010*/  LDS R66, [R42+0x328] ;  /* 0x000328002a427984 */ /* 0x000fe20000000800 */
[----:B------:R-:W-:Y:S01]  /*4020*/  FFMA R55, R46, R58, R55 ;  /* 0x0000003a2e377223 */ /* 0x000fe20000000037 */
[----:B------:R-:W-:-:S02]  /*4030*/  FFMA R56, R58, R44, R56 ;  /* 0x0000002c3a387223 */ /* 0x000fc40000000038 */
[----:B------:R-:W-:Y:S01]  /*4040*/  LDS R67, [R42+0x34c] ;  /* 0x00034c002a437984 */ /* 0x000fe20000000800 */
[C---:B------:R-:W-:Y:S01]  /*4050*/  FFMA R57, R46.reuse, R45, R57 ;  /* 0x0000002d2e397223 */ /* 0x040fe20000000039 */
[----:B------:R-:W-:Y:S02]  /*4060*/  FFMA R68, R45, R44, R68 ;  /* 0x0000002c2d447223 */ /* 0x000fe40000000044 */
[----:B------:R-:W4:Y:S01]  /*4070*/  LDS R58, [R42+0x1a8] ;  /* 0x0001a8002a3a7984 */ /* 0x000f220000000800 */
[----:B0-----:R-:W-:Y:S01]  /*4080*/  FFMA R69, R46, R62, R69 ;  /* 0x0000003e2e457223 */ /* 0x001fe20000000045 */
[-C--:B------:R-:W-:Y:S02]  /*4090*/  FFMA R70, R62, R44.reuse, R70 ;  /* 0x0000002c3e467223 */ /* 0x080fe40000000046 */
[----:B------:R-:W0:Y:S01]  /*40a0*/  LDS R45, [R42+0x1c8] ;  /* 0x0001c8002a2d7984 */ /* 0x000e220000000800 */
[----:B-1----:R-:W-:Y:S01]  /*40b0*/  FFMA R71, R46, R65, R71 ;  /* 0x000000412e477223 */ /* 0x002fe20000000047 */
[----:B------:R-:W-:-:S02]  /*40c0*/  FFMA R72, R65, R44, R72 ;  /* 0x0000002c41487223 */ /* 0x000fc40000000048 */
[----:B------:R-:W1:Y:S01]  /*40d0*/  LDS R62, [R42+0x1e8] ;  /* 0x0001e8002a3e7984 */ /* 0x000e620000000800 */
[----:B--2---:R-:W-:Y:S01]  /*40e0*/  FFMA R73, R46, R64, R73 ;  /* 0x000000402e497223 */ /* 0x004fe20000000049 */
[-C--:B------:R-:W-:Y:S02]  /*40f0*/  FFMA R74, R64, R44.reuse, R74 ;  /* 0x0000002c404a7223 */ /* 0x080fe4000000004a */
[----:B------:R-:W2:Y:S01]  /*4100*/  LDS R65, [R42+0x208] ;  /* 0x000208002a417984 */ /* 0x000ea20000000800 */
[C---:B---3--:R-:W-:Y:S01]  /*4110*/  FFMA R75, R46.reuse, R63, R75 ;  /* 0x0000003f2e4b7223 */ /* 0x048fe2000000004b */
[-C--:B------:R-:W-:Y:S02]  /*4120*/  FFMA R76, R63, R44.reuse, R76 ;  /* 0x0000002c3f4c7223 */ /* 0x080fe4000000004c */
[----:B------:R-:W3:Y:S01]  /*4130*/  LDS R64, [R42+0x228] ;  /* 0x000228002a407984 */ /* 0x000ee20000000800 */
[----:B----4-:R-:W-:Y:S01]  /*4140*/  FFMA R77, R46, R61, R77 ;  /* 0x0000003d2e4d7223 */ /* 0x010fe2000000004d */
[----:B------:R-:W-:-:S02]  /*4150*/  FFMA R78, R61, R44, R78 ;  /* 0x0000002c3d4e7223 */ /* 0x000fc4000000004e */
[----:B------:R-:W4:Y:S01]  /*4160*/  LDS R63, [R42+0x248] ;  /* 0x000248002a3f7984 */ /* 0x000f220000000800 */
[----:B------:R-:W-:Y:S01]  /*4170*/  FFMA R79, R46, R60, R79 ;  /* 0x0000003c2e4f7223 */ /* 0x000fe2000000004f */
[-C--:B------:R-:W-:Y:S02]  /*4180*/  FFMA R80, R60, R44.reuse, R80 ;  /* 0x0000002c3c507223 */ /* 0x080fe40000000050 */
[----:B------:R-:W4:Y:S01]  /*4190*/  LDS R61, [R42+0x268] ;  /* 0x000268002a3d7984 */ /* 0x000f220000000800 */
[C---:B------:R-:W-:Y:S01]  /*41a0*/  FFMA R81, R46.reuse, R59, R81 ;  /* 0x0000003b2e517223 */ /* 0x040fe20000000051 */
[----:B------:R-:W-:Y:S02]  /*41b0*/  FFMA R82, R59, R44, R82 ;  /* 0x0000002c3b527223 */ /* 0x000fe40000000052 */
[----:B------:R-:W4:Y:S04]  /*41c0*/  LDS R60, [R42+0x288] ;  /* 0x000288002a3c7984 */ /* 0x000f280000000800 */
[----:B------:R-:W4:Y:S01]  /*41d0*/  LDS R59, [R42+0x2a8] ;  /* 0x0002a8002a3b7984 */ /* 0x000f220000000800 */
[----:B------:R-:W-:Y:S01]  /*41e0*/  FFMA R83, R46, R58, R83 ;  /* 0x0000003a2e537223 */ /* 0x000fe20000000053 */
[----:B------:R-:W-:-:S02]  /*41f0*/  FFMA R84, R58, R44, R84 ;  /* 0x0000002c3a547223 */ /* 0x000fc40000000054 */
[----:B------:R-:W4:Y:S01]  /*4200*/  LDS R58, [R42+0x2c8] ;  /* 0x0002c8002a3a7984 */ /* 0x000f220000000800 */
[C---:B0-----:R-:W-:Y:S01]  /*4210*/  FFMA R85, R46.reuse, R45, R85 ;  /* 0x0000002d2e557223 */ /* 0x041fe20000000055 */
[----:B------:R-:W-:Y:S02]  /*4220*/  FFMA R86, R45, R44, R86 ;  /* 0x0000002c2d567223 */ /* 0x000fe40000000056 */
[----:B------:R-:W0:Y:S01]  /*4230*/  LDS R45, [R42+0x2e8] ;  /* 0x0002e8002a2d7984 */ /* 0x000e220000000800 */
[----:B-1----:R-:W-:Y:S01]  /*4240*/  FFMA R87, R46, R62, R87 ;  /* 0x0000003e2e577223 */ /* 0x002fe20000000057 */
[-C--:B------:R-:W-:Y:S02]  /*4250*/  FFMA R88, R62, R44.reuse, R88 ;  /* 0x0000002c3e587223 */ /* 0x080fe40000000058 */
[----:B------:R-:W1:Y:S01]  /*4260*/  LDS R62, [R42+0x388] ;  /* 0x000388002a3e7984 */ /* 0x000e620000000800 */
[----:B--2---:R-:W-:Y:S01]  /*4270*/  FFMA R89, R46, R65, R89 ;  /* 0x000000412e597223 */ /* 0x004fe20000000059 */
[----:B------:R-:W-:-:S02]  /*4280*/  FFMA R90, R65, R44, R90 ;  /* 0x0000002c415a7223 */ /* 0x000fc4000000005a */
[----:B------:R-:W2:Y:S01]  /*4290*/  LDS R65, [R42+0x308] ;  /* 0x000308002a417984 */ /* 0x000ea20000000800 */
[----:B---3--:R-:W-:Y:S01]  /*42a0*/  FFMA R91, R46, R64, R91 ;  /* 0x000000402e5b7223 */ /* 0x008fe2000000005b */
[-C--:B------:R-:W-:Y:S02]  /*42b0*/  FFMA R92, R64, R44.reuse, R92 ;  /* 0x0000002c405c7223 */ /* 0x080fe4000000005c */
[----:B------:R-:W3:Y:S01]  /*42c0*/  LDS R64, [R42+0x368] ;  /* 0x000368002a407984 */ /* 0x000ee20000000800 */
[C---:B----4-:R-:W-:Y:S01]  /*42d0*/  FFMA R93, R46.reuse, R63, R93 ;  /* 0x0000003f2e5d7223 */ /* 0x050fe2000000005d */
[-C--:B------:R-:W-:Y:S02]  /*42e0*/  FFMA R94, R63, R44.reuse, R94 ;  /* 0x0000002c3f5e7223 */ /* 0x080fe4000000005e */
[----:B------:R-:W4:Y:S01]  /*42f0*/  LDS R63, [R42+0x348] ;  /* 0x000348002a3f7984 */ /* 0x000f220000000800 */
[----:B------:R-:W-:Y:S01]  /*4300*/  FFMA R95, R46, R61, R95 ;  /* 0x0000003d2e5f7223 */ /* 0x000fe2000000005f */
[----:B------:R-:W-:-:S02]  /*4310*/  FFMA R96, R61, R44, R96 ;  /* 0x0000002c3d607223 */ /* 0x000fc40000000060 */
[----:B------:R-:W4:Y:S01]  /*4320*/  LDS R61, [R42+0x3a8] ;  /* 0x0003a8002a3d7984 */ /* 0x000f220000000800 */
[----:B------:R-:W-:Y:S01]  /*4330*/  FFMA R97, R46, R60, R97 ;  /* 0x0000003c2e617223 */ /* 0x000fe20000000061 */
[-C--:B------:R-:W-:Y:S02]  /*4340*/  FFMA R98, R60, R44.reuse, R98 ;  /* 0x0000002c3c627223 */ /* 0x080fe40000000062 */
[----:B------:R-:W4:Y:S01]  /*4350*/  LDS R60, [R42+0x3e8] ;  /* 0x0003e8002a3c7984 */ /* 0x000f220000000800 */
[C---:B------:R-:W-:Y:S01]  /*4360*/  FFMA R99, R46.reuse, R59, R99 ;  /* 0x0000003b2e637223 */ /* 0x040fe20000000063 */
[----:B------:R-:W-:Y:S02]  /*4370*/  FFMA R100, R59, R44, R100 ;  /* 0x0000002c3b647223 */ /* 0x000fe40000000064 */
[----:B------:R-:W4:Y:S01]  /*4380*/  LDS R59, [R42+0x3c8] ;  /* 0x0003c8002a3b7984 */ /* 0x000f220000000800 */
[----:B------:R-:W-:Y:S01]  /*4390*/  FFMA R107, R46, R66, R107 ;  /* 0x000000422e6b7223 */ /* 0x000fe2000000006b */
[----:B------:R-:W-:-:S02]  /*43a0*/  FFMA R108, R66, R44, R108 ;  /* 0x0000002c426c7223 */ /* 0x000fc4000000006c */
[----:B------:R-:W-:Y:S01]  /*43b0*/  LDS R66, [R42+0x32c] ;  /* 0x00032c002a427984 */ /* 0x000fe20000000800 */
[----:B------:R-:W-:Y:S01]  /*43c0*/  FFMA R101, R46, R58, R101 ;  /* 0x0000003a2e657223 */ /* 0x000fe20000000065 */
[-C--:B------:R-:W-:Y:S02]  /*43d0*/  FFMA R102, R58, R44.reuse, R102 ;  /* 0x0000002c3a667223 */ /* 0x080fe40000000066 */
[----:B------:R-:W-:Y:S01]  /*43e0*/  LDS R58, [R41+0x540] ;  /* 0x00054000293a7984 */ /* 0x000fe20000000800 */
[C---:B0-----:R-:W-:Y:S01]  /*43f0*/  FFMA R103, R46.reuse, R45, R103 ;  /* 0x0000002d2e677223 */ /* 0x041fe20000000067 */
[----:B------:R-:W-:Y:S02]  /*4400*/  FFMA R104, R45, R44, R104 ;  /* 0x0000002c2d687223 */ /* 0x000fe40000000068 */
[----:B------:R-:W-:Y:S01]  /*4410*/  LDS R45, [R41+0x620] ;  /* 0x00062000292d7984 */ /* 0x000fe20000000800 */
[----:B-1----:R-:W-:Y:S01]  /*4420*/  FFMA R113, R46, R62, R113 ;  /* 0x0000003e2e717223 */ /* 0x002fe20000000071 */
[----:B------:R-:W-:-:S02]  /*4430*/  FFMA R114, R62, R44, R114 ;  /* 0x0000002c3e727223 */ /* 0x000fc40000000072 */
[----:B------:R-:W-:Y:S01]  /*4440*/  LDS R62, [R42+0x6c] ;  /* 0x00006c002a3e7984 */ /* 0x000fe20000000800 */
[C---:B--2---:R-:W-:Y:S01]  /*4450*/  FFMA R105, R46.reuse, R65, R105 ;  /* 0x000000412e697223 */ /* 0x044fe20000000069 */
[----:B------:R-:W-:Y:S02]  /*4460*/  FFMA R106, R65, R44, R106 ;  /* 0x0000002c416a7223 */ /* 0x000fe4000000006a */
[----:B------:R-:W-:Y:S01]  /*4470*/  LDS R65, [R42+0xc] ;  /* 0x00000c002a417984 */ /* 0x000fe20000000800 */
[----:B---3--:R-:W-:Y:S01]  /*4480*/  FFMA R111, R46, R64, R111 ;  /* 0x000000402e6f7223 */ /* 0x008fe2000000006f */
[-C--:B------:R-:W-:Y:S02]  /*4490*/  FFMA R112, R64, R44.reuse, R112 ;  /* 0x0000002c40707223 */ /* 0x080fe40000000070 */
[----:B------:R-:W0:Y:S01]  /*44a0*/  LDS R64, [R42+0x4c] ;  /* 0x00004c002a407984 */ /* 0x000e220000000800 */
[----:B----4-:R-:W-:Y:S01]  /*44b0*/  FFMA R109, R46, R63, R109 ;  /* 0x0000003f2e6d7223 */ /* 0x010fe2000000006d */
[----:B------:R-:W-:-:S02]  /*44c0*/  FFMA R110, R63, R44, R110 ;  /* 0x0000002c3f6e7223 */ /* 0x000fc4000000006e */
[----:B------:R-:W1:Y:S01]  /*44d0*/  LDS R63, [R42+0x2c] ;  /* 0x00002c002a3f7984 */ /* 0x000e620000000800 */
[C---:B------:R-:W-:Y:S01]  /*44e0*/  FFMA R115, R46.reuse, R61, R115 ;  /* 0x0000003d2e737223 */ /* 0x040fe20000000073 */
[----:B------:R-:W-:Y:S02]  /*44f0*/  FFMA R116, R61, R44, R116 ;  /* 0x0000002c3d747223 */ /* 0x000fe40000000074 */
[----:B------:R-:W2:Y:S01]  /*4500*/  LDS R61, [R42+0x8c] ;  /* 0x00008c002a3d7984 */ /* 0x000ea20000000800 */
[----:B------:R-:W-:Y:S01]  /*4510*/  FFMA R119, R46, R60, R119 ;  /* 0x0000003c2e777223 */ /* 0x000fe20000000077 */
[-C--:B------:R-:W-:Y:S02]  /*4520*/  FFMA R120, R60, R44.reuse, R120 ;  /* 0x0000002c3c787223 */ /* 0x080fe40000000078 */
[----:B------:R-:W-:Y:S01]  /*4530*/  LDS R60, [R42+0x1ac] ;  /* 0x0001ac002a3c7984 */ /* 0x000fe20000000800 */
[----:B------:R-:W-:Y:S01]  /*4540*/  FFMA R117, R46, R59, R117 ;  /* 0x0000003b2e757223 */ /* 0x000fe20000000075 */
[----:B------:R-:W-:-:S02]  /*4550*/  FFMA R118, R59, R44, R118 ;  /* 0x0000002c3b767223 */ /* 0x000fc40000000076 */
[----:B------:R-:W3:Y:S04]  /*4560*/  LDS R46, [R42+0xac] ;  /* 0x0000ac002a2e7984 */ /* 0x000ee80000000800 */
[----:B------:R-:W4:Y:S04]  /*4570*/  LDS R44, [R42+0xec] ;  /* 0x0000ec002a2c7984 */ /* 0x000f280000000800 */
[----:B------:R-:W4:Y:S01]  /*4580*/  LDS R59, [R42+0xcc] ;  /* 0x0000cc002a3b7984 */ /* 0x000f220000000800 */
        /* <DEDUP_REMOVED lines=12> */
[----:B----4-:R-:W-:Y:S01]  /*4650*/  FFMA R71, R58, R44, R71 ;  /* 0x0000002c3a477223 */ /* 0x010fe20000000047 */
[-C--:B------:R-:W-:Y:S02]  /*4660*/  FFMA R72, R44, R45.reuse, R72 ;  /* 0x0000002d2c487223 */ /* 0x080fe40000000048 */
[----:B------:R-:W4:Y:S01]  /*4670*/  LDS R44, [R42+0x1ec] ;  /* 0x0001ec002a2c7984 */ /* 0x000f220000000800 */
[----:B------:R-:W-:Y:S01]  /*4680*/  FFMA R53, R58, R62, R53 ;  /* 0x0000003e3a357223 */ /* 0x000fe20000000035 */
[----:B------:R-:W-:Y:S01]  /*4690*/  FFMA R54, R62, R45, R54 ;  /* 0x0000002d3e367223 */ /* 0x000fe20000000036 */
[C---:B------:R-:W-:Y:S01]  /*46a0*/  FFMA R69, R58.reuse, R59, R69 ;  /* 0x0000003b3a457223 */ /* 0x040fe20000000045 */
[-C--:B------:R-:W-:Y:S01]  /*46b0*/  FFMA R70, R59, R45.reuse, R70 ;  /* 0x0000002d3b467223 */ /* 0x080fe20000000046 */
        /* <DEDUP_REMOVED lines=15> */
[----:B------:R-:W-:Y:S02]  /*47b0*/  FFMA R88, R44, R45, R88 ;  /* 0x0000002d2c587223 */ /* 0x000fe40000000058 */
[----:B------:R-:W4:Y:S01]  /*47c0*/  LDS R44, [R42+0x2ec] ;  /* 0x0002ec002a2c7984 */ /* 0x000f220000000800 */
[C---:B------:R-:W-:Y:S01]  /*47d0*/  FFMA R47, R58.reuse, R65, R47 ;  /* 0x000000413a2f7223 */ /* 0x040fe2000000002f */
[-C--:B------:R-:W-:Y:S01]  /*47e0*/  FFMA R48, R65, R45.reuse, R48 ;  /* 0x0000002d41307223 */ /* 0x080fe20000000030 */
[----:B------:R-:W-:Y:S01]  /*47f0*/  FFMA R77, R58, R62, R77 ;  /* 0x0000003e3a4d7223 */ /* 0x000fe2000000004d */
[-C--:B------:R-:W-:Y:S01]  /*4800*/  FFMA R78, R62, R45.reuse, R78 ;  /* 0x0000002d3e4e7223 */ /* 0x080fe2000000004e */
[----:B------:R-:W-:Y:S01]  /*4810*/  FFMA R83, R58, R60, R83 ;  /* 0x0000003c3a537223 */ /* 0x000fe20000000053 */
[----:B------:R-:W-:Y:S01]  /*4820*/  FFMA R84, R60, R45, R84 ;  /* 0x0000002d3c547223 */ /* 0x000fe20000000054 */
[C---:B------:R-:W-:Y:S01]  /*4830*/  FFMA R85, R58.reuse, R59, R85 ;  /* 0x0000003b3a557223 */ /* 0x040fe20000000055 */
[-C--:B------:R-:W-:Y:S01]  /*4840*/  FFMA R86, R59, R45.reuse, R86 ;  /* 0x0000002d3b567223 */ /* 0x080fe20000000056 */
[----:B------:R-:W5:Y:S04]  /*4850*/  LDS R62, [R42+0x26c] ;  /* 0x00026c002a3e7984 */ /* 0x000f680000000800 */
[----:B------:R-:W5:Y:S04]  /*4860*/  LDS R60, [R42+0x2ac] ;  /* 0x0002ac002a3c7984 */ /* 0x000f680000000800 */
[----:B------:R-:W5:Y:S01]  /*4870*/  LDS R59, [R42+0x2cc] ;  /* 0x0002cc002a3b7984 */ /* 0x000f620000000800 */
[----:B0-----:R-:W-:Y:S01]  /*4880*/  FFMA R89, R58, R64, R89 ;  /* 0x000000403a597223 */ /* 0x001fe20000000059 */
[----:B------:R-:W-:-:S02]  /*4890*/  FFMA R90, R64, R45, R90 ;  /* 0x0000002d405a7223 */ /* 0x000fc4000000005a */
[----:B------:R-:W-:Y:S01]  /*48a0*/  LDS R65, [R42+0x36c] ;  /* 0x00036c002a417984 */ /* 0x000fe20000000800 */
[C---:B-1----:R-:W-:Y:S01]  /*48b0*/  FFMA R91, R58.reuse, R63, R91 ;  /* 0x0000003f3a5b7223 */ /* 0x042fe2000000005b */
[----:B------:R-:W-:Y:S02]  /*48c0*/  FFMA R92, R63, R45, R92 ;  /* 0x0000002d3f5c7223 */ /* 0x000fe4000000005c */
[----:B------:R-:W-:Y:S01]  /*48d0*/  LDS R64, [R42+0x38c] ;  /* 0x00038c002a407984 */ /* 0x000fe20000000800 */
[C---:B--2---:R-:W-:Y:S01]  /*48e0*/  FFMA R97, R58.reuse, R61, R97 ;  /* 0x0000003d3a617223 */ /* 0x044fe20000000061 */
[-C--:B------:R-:W-:Y:S02]  /*48f0*/  FFMA R98, R61, R45.reuse, R98 ;  /* 0x0000002d3d627223 */ /* 0x080fe40000000062 */
[----:B------:R-:W-:Y:S04]  /*4900*/  LDS R63, [R42+0x3cc] ;  /* 0x0003cc002a3f7984 */ /* 0x000fe80000000800 */
[----:B------:R-:W-:Y:S01]  /*4910*/  LDS R61, [R42+0x3ec] ;  /* 0x0003ec002a3d7984 */ /* 0x000fe20000000800 */
[----:B---3--:R-:W-:Y:S01]  /*4920*/  FFMA R93, R58, R46, R93 ;  /* 0x0000002e3a5d7223 */ /* 0x008fe2000000005d */
[----:B------:R-:W-:-:S02]  /*4930*/  FFMA R94, R46, R45, R94 ;  /* 0x0000002d2e5e7223 */ /* 0x000fc4000000005e */
[----:B------:R-:W0:Y:S01]  /*4940*/  LDS R46, [R42+0x30c] ;  /* 0x00030c002a2e7984 */ /* 0x000e220000000800 */
[----:B----4-:R-:W-:Y:S01]  /*4950*/  FFMA R103, R58, R44, R103 ;  /* 0x0000002c3a677223 */ /* 0x010fe20000000067 */
[-C--:B------:R-:W-:Y:S02]  /*4960*/  FFMA R104, R44, R45.reuse, R104 ;  /* 0x0000002d2c687223 */ /* 0x080fe40000000068 */
[----:B------:R-:W1:Y:S01]  /*4970*/  LDS R44, [R42+0x3ac] ;  /* 0x0003ac002a2c7984 */ /* 0x000e620000000800 */
[----:B------:R-:W-:Y:S06]  /*4980*/  BAR.SYNC.DEFER_BLOCKING 0x0 ;  /* 0x0000000000007b1d */ /* 0x000fec0000010000 */
[----:B------:R-:W-:Y:S04]  /*4990*/  STS [R11], R23 ;  /* 0x000000170b007388 */ /* 0x000fe80000000800 */
[----:B------:R-:W-:Y:S04]  /*49a0*/  STS [R11+0x4], R28 ;  /* 0x0000041c0b007388 */ /* 0x000fe80000000800 */
[----:B------:R-:W-:Y:S04]  /*49b0*/  STS [R11+0x8], R43 ;  /* 0x0000082b0b007388 */ /* 0x000fe80000000800 */
[----:B------:R-:W-:Y:S04]  /*49c0*/  STS [R11+0xc], R26 ;  /* 0x00000c1a0b007388 */ /* 0x000fe80000000800 */
[----:B-----5:R-:W-:Y:S04]  /*49d0*/  @!P2 STS [R12], R22 ;  /* 0x000000160c00a388 */ /* 0x020fe80000000800 */
[----:B------:R-:W-:Y:S04]  /*49e0*/  @!P1 STS [R12+0x4], R24 ;  /* 0x000004180c009388 */ /* 0x000fe80000000800 */
[----:B------:R-:W-:Y:S01]  /*49f0*/  @!P0 STS [R12+0x8], R25 ;  /* 0x000008190c008388 */ /* 0x000fe20000000800 */
[----:B------:R-:W-:Y:S06]  /*4a00*/  BAR.SYNC.DEFER_BLOCKING 0x0 ;  /* 0x0000000000007b1d */ /* 0x000fec0000010000 */
[----:B------:R-:W-:Y:S04]  /*4a10*/  LDS R22, [R41] ;  /* 0x0000000029167984 */ /* 0x000fe80000000800 */
[----:B------:R-:W2:Y:S04]  /*4a20*/  LDS R28, [R42] ;  /* 0x000000002a1c7984 */ /* 0x000ea80000000800 */
[----:B------:R-:W3:Y:S01]  /*4a30*/  LDS R23, [R41+0xe0] ;  /* 0x0000e00029177984 */ /* 0x000ee20000000800 */
[----:B------:R-:W-:Y:S01]  /*4a40*/  FFMA R95, R58, R62, R95 ;  /* 0x0000003e3a5f7223 */ /* 0x000fe2000000005f */
[-C--:B------:R-:W-:Y:S01]  /*4a50*/  FFMA R96, R62, R45.reuse, R96 ;  /* 0x0000002d3e607223 */ /* 0x080fe20000000060 */
[----:B------:R-:W-:Y:S01]  /*4a60*/  FFMA R99, R58, R60, R99 ;  /* 0x0000003c3a637223 */ /* 0x000fe20000000063 */
[----:B------:R-:W-:Y:S01]  /*4a70*/  FFMA R100, R60, R45, R100 ;  /* 0x0000002d3c647223 */ /* 0x000fe20000000064 */
[C---:B------:R-:W-:Y:S01]  /*4a80*/  FFMA R101, R58.reuse, R59, R101 ;  /* 0x0000003b3a657223 */ /* 0x040fe20000000065 */
[-C--:B------:R-:W-:Y:S01]  /*4a90*/  FFMA R102, R59, R45.reuse, R102 ;  /* 0x0000002d3b667223 */ /* 0x080fe20000000066 */
[----:B0-----:R-:W-:Y:S01]  /*4aa0*/  FFMA R105, R58, R46, R105 ;  /* 0x0000002e3a697223 */ /* 0x001fe20000000069 */
[-C--:B------:R-:W-:Y:S01]  /*4ab0*/  FFMA R106, R46, R45.reuse, R106 ;  /* 0x0000002d2e6a7223 */ /* 0x080fe2000000006a */
[----:B------:R-:W0:Y:S01]  /*4ac0*/  LDS R25, [R42+0xc0] ;  /* 0x0000c0002a197984 */ /* 0x000e220000000800 */
[----:B-1----:R-:W-:Y:S01]  /*4ad0*/  FFMA R115, R58, R44, R115 ;  /* 0x0000002c3a737223 */ /* 0x002fe20000000073 */
[----:B------:R-:W-:-:S02]  /*4ae0*/  FFMA R116, R44, R45, R116 ;  /* 0x0000002d2c747223 */ /* 0x000fc40000000074 */
[----:B------:R-:W1:Y:S04]  /*4af0*/  LDS R24, [R42+0xe0] ;  /* 0x0000e0002a187984 */ /* 0x000e680000000800 */
[----:B------:R-:W4:Y:S04]  /*4b00*/  LDS R26, [R42+0x160] ;  /* 0x000160002a1a7984 */ /* 0x000f280000000800 */
[----:B------:R-:W5:Y:S04]  /*4b10*/  LDS R62, [R42+0x20] ;  /* 0x000020002a3e7984 */ /* 0x000f680000000800 */
[----:B------:R-:W5:Y:S04]  /*4b20*/  LDS R60, [R42+0x40] ;  /* 0x000040002a3c7984 */ /* 0x000f680000000800 */
[----:B------:R-:W5:Y:S04]  /*4b30*/  LDS R59, [R42+0x60] ;  /* 0x000060002a3b7984 */ /* 0x000f680000000800 */
[----:B------:R-:W5:Y:S01]  /*4b40*/  LDS R46, [R42+0x80] ;  /* 0x000080002a2e7984 */ /* 0x000f620000000800 */
[----:B--2---:R-:W-:-:S03]  /*4b50*/  FFMA R47, R22, R28, R47 ;  /* 0x0000001c162f7223 */ /* 0x004fc6000000002f */
[----:B------:R-:W2:Y:S01]  /*4b60*/  LDS R43, [R42+0xa0] ;  /* 0x0000a0002a2b7984 */ /* 0x000ea20000000800 */
[----:B---3--:R-:W-:-:S03]  /*4b70*/  FFMA R48, R28, R23, R48 ;  /* 0x000000171c307223 */ /* 0x008fc60000000030 */
[----:B------:R-:W3:Y:S04]  /*4b80*/  LDS R44, [R42+0x120] ;  /* 0x000120002a2c7984 */ /* 0x000ee80000000800 */
[----:B------:R-:W3:Y:S01]  /*4b90*/  LDS R28, [R42+0x180] ;  /* 0x000180002a1c7984 */ /* 0x000ee20000000800 */
[----:B------:R-:W-:Y:S01]  /*4ba0*/  FFMA R107, R58, R66, R107 ;  /* 0x000000423a6b7223 */ /* 0x000fe2000000006b */
[----:B------:R-:W-:Y:S01]  /*4bb0*/  FFMA R108, R66, R45, R108 ;  /* 0x0000002d426c7223 */ /* 0x000fe2000000006c */
[----:B------:R-:W-:Y:S01]  /*4bc0*/  FFMA R109, R58, R67, R109 ;  /* 0x000000433a6d7223 */ /* 0x000fe2000000006d */
[----:B0-----:R-:W-:Y:S01]  /*4bd0*/  FFMA R69, R22, R25, R69 ;  /* 0x0000001916457223 */ /* 0x001fe20000000045 */
[----:B------:R-:W-:Y:S01]  /*4be0*/  FFMA R70, R25, R23, R70 ;  /* 0x0000001719467223 */ /* 0x000fe20000000046 */
[----:B------:R-:W-:Y:S01]  /*4bf0*/  FFMA R110, R67, R45, R110 ;  /* 0x0000002d436e7223 */ /* 0x000fe2000000006e */
[----:B------:R-:W-:Y:S01]  /*4c00*/  FFMA R111, R58, R65, R111 ;  /* 0x000000413a6f7223 */ /* 0x000fe2000000006f */
[----:B-1----:R-:W-:Y:S01]  /*4c10*/  FFMA R71, R22, R24, R71 ;  /* 0x0000001816477223 */ /* 0x002fe20000000047 */
[----:B------:R-:W-:Y:S01]  /*4c20*/  FFMA R72, R24, R23, R72 ;  /* 0x0000001718487223 */ /* 0x000fe20000000048 */
[----:B------:R-:W-:Y:S01]  /*4c30*/  FFMA R112, R65, R45, R112 ;  /* 0x0000002d41707223 */ /* 0x000fe20000000070 */
[----:B------:R-:W-:Y:S01]  /*4c40*/  FFMA R113, R58, R64, R113 ;  /* 0x000000403a717223 */ /* 0x000fe20000000071 */
[----:B----4-:R-:W-:Y:S01]  /*4c50*/  FFMA R79, R22, R26, R79 ;  /* 0x0000001a164f7223 */ /* 0x010fe2000000004f */
[----:B------:R-:W-:Y:S01]  /*4c60*/  FFMA R80, R26, R23, R80 ;  /* 0x000000171a507223 */ /* 0x000fe20000000050 */
[----:B------:R-:W-:Y:S01]  /*4c70*/  FFMA R114, R64, R45, R114 ;  /* 0x0000002d40727223 */ /* 0x000fe20000000072 */
[C---:B------:R-:W-:Y:S01]  /*4c80*/  FFMA R117, R58.reuse, R63, R117 ;  /* 0x0000003f3a757223 */ /* 0x040fe20000000075 */
[----:B------:R-:W-:Y:S01]  /*4c90*/  FFMA R118, R63, R45, R118 ;  /* 0x0000002d3f767223 */ /* 0x000fe20000000076 */
[----:B------:R-:W-:Y:S01]  /*4ca0*/  FFMA R119, R58, R61, R119 ;  /* 0x0000003d3a777223 */ /* 0x000fe20000000077 */
[----:B------:R-:W-:Y:S01]  /*4cb0*/  FFMA R120, R61, R45, R120 ;  /* 0x0000002d3d787223 */ /* 0x000fe20000000078 */
[----:B-----5:R-:W-:Y:S01]  /*4cc0*/  FFMA R49, R22, R62, R49 ;  /* 0x0000003e16317223 */ /* 0x020fe20000000031 */
[-C--:B------:R-:W-:Y:S01]  /*4cd0*/  FFMA R50, R62, R23.reuse, R50 ;  /* 0x000000173e327223 */ /* 0x080fe20000000032 */
[----:B------:R-:W-:Y:S01]  /*4ce0*/  FFMA R51, R22, R60, R51 ;  /* 0x0000003c16337223 */ /* 0x000fe20000000033 */
[----:B------:R-:W-:Y:S01]  /*4cf0*/  FFMA R52, R60, R23, R52 ;  /* 0x000000173c347223 */ /* 0x000fe20000000034 */
[----:B------:R-:W0:Y:S01]  /*4d00*/  LDS R25, [R42+0x280] ;  /* 0x000280002a197984 */ /* 0x000e220000000800 */
[----:B------:R-:W-:Y:S01]  /*4d10*/  FFMA R53, R22, R59, R53 ;  /* 0x0000003b16357223 */ /* 0x000fe20000000035 */
[----:B------:R-:W-:-:S02]  /*4d20*/  FFMA R54, R59, R23, R54 ;  /* 0x000000173b367223 */ /* 0x000fc40000000036 */
[----:B------:R-:W1:Y:S01]  /*4d30*/  LDS R24, [R42+0x2a0] ;  /* 0x0002a0002a187984 */ /* 0x000e620000000800 */
[----:B------:R-:W-:Y:S01]  /*4d40*/  FFMA R55, R22, R46, R55 ;  /* 0x0000002e16377223 */ /* 0x000fe20000000037 */
[----:B------:R-:W-:Y:S02]  /*4d50*/  FFMA R56, R46, R23, R56 ;  /* 0x000000172e387223 */ /* 0x000fe40000000038 */
[----:B------:R-:W4:Y:S01]  /*4d60*/  LDS R26, [R42+0x300] ;  /* 0x000300002a1a7984 */ /* 0x000f220000000800 */
[C---:B--2---:R-:W-:Y:S01]  /*4d70*/  FFMA R57, R22.reuse, R43, R57 ;  /* 0x0000002b16397223 */ /* 0x044fe20000000039 */
[-C--:B------:R-:W-:Y:S02]  /*4d80*/  FFMA R68, R43, R23.reuse, R68 ;  /* 0x000000172b447223 */ /* 0x080fe40000000044 */
[----:B------:R-:W2:Y:S01]  /*4d90*/  LDS R63, [R42+0x140] ;  /* 0x000140002a3f7984 */ /* 0x000ea20000000800 */
[----:B---3--:R-:W-:Y:S01]  /*4da0*/  FFMA R75, R22, R44, R75 ;  /* 0x0000002c164b7223 */ /* 0x008fe2000000004b */
[----:B------:R-:W-:-:S02]  /*4db0*/  FFMA R76, R44, R23, R76 ;  /* 0x000000172c4c7223 */ /* 0x000fc4000000004c */
[----:B------:R-:W3:Y:S01]  /*4dc0*/  LDS R62, [R42+0x1a0] ;  /* 0x0001a0002a3e7984 */ /* 0x000ee20000000800 */
[----:B------:R-:W-:Y:S01]  /*4dd0*/  FFMA R81, R22, R28, R81 ;  /* 0x0000001c16517223 */ /* 0x000fe20000000051 */
[----:B------:R-:W-:Y:S02]  /*4de0*/  FFMA R82, R28, R23, R82 ;  /* 0x000000171c527223 */ /* 0x000fe40000000052 */
[----:B------:R-:W5:Y:S04]  /*4df0*/  LDS R61, [R42+0x1c0] ;  /* 0x0001c0002a3d7984 */ /* 0x000f680000000800 */
[----:B------:R-:W5:Y:S04]  /*4e00*/  LDS R60, [R42+0x1e0] ;  /* 0x0001e0002a3c7984 */ /* 0x000f680000000800 */
[----:B------:R-:W5:Y:S04]  /*4e10*/  LDS R59, [R42+0x200] ;  /* 0x000200002a3b7984 */ /* 0x000f680000000800 */
[----:B------:R-:W5:Y:S04]  /*4e20*/  LDS R58, [R42+0x220] ;  /* 0x000220002a3a7984 */ /* 0x000f680000000800 */
[----:B------:R-:W5:Y:S04]  /*4e30*/  LDS R46, [R42+0x240] ;  /* 0x000240002a2e7984 */ /* 0x000f680000000800 */
[----:B------:R-:W5:Y:S04]  /*4e40*/  LDS R43, [R42+0x260] ;  /* 0x000260002a2b7984 */ /* 0x000f680000000800 */
[----:B------:R-:W5:Y:S04]  /*4e50*/  LDS R45, [R42+0x2c0] ;  /* 0x0002c0002a2d7984 */ /* 0x000f680000000800 */
[----:B------:R-:W5:Y:S04]  /*4e60*/  LDS R44, [R42+0x2e0] ;  /* 0x0002e0002a2c7984 */ /* 0x000f680000000800 */
[----:B------:R-:W5:Y:S01]  /*4e70*/  LDS R28, [R42+0x320] ;  /* 0x000320002a1c7984 */ /* 0x000f620000000800 */
[C---:B0-----:R-:W-:Y:S01]  /*4e80*/  FFMA R97, R22.reuse, R25, R97 ;  /* 0x0000001916617223 */ /* 0x041fe20000000061 */
[-C--:B------:R-:W-:Y:S01]  /*4e90*/  FFMA R98, R25, R23.reuse, R98 ;  /* 0x0000001719627223 */ /* 0x080fe20000000062 */
[----:B-1----:R-:W-:Y:S01]  /*4ea0*/  FFMA R99, R22, R24, R99 ;  /* 0x0000001816637223 */ /* 0x002fe20000000063 */
[-C--:B------:R-:W-:Y:S01]  /*4eb0*/  FFMA R100, R24, R23.reuse, R100 ;  /* 0x0000001718647223 */ /* 0x080fe20000000064 */
[----:B----4-:R-:W-:Y:S01]  /*4ec0*/  FFMA R105, R22, R26, R105 ;  /* 0x0000001a16697223 */ /* 0x010fe20000000069 */
[----:B------:R-:W-:Y:S01]  /*4ed0*/  FFMA R106, R26, R23, R106 ;  /* 0x000000171a6a7223 */ /* 0x000fe2000000006a */
[C---:B--2---:R-:W-:Y:S01]  /*4ee0*/  FFMA R77, R22.reuse, R63, R77 ;  /* 0x0000003f164d7223 */ /* 0x044fe2000000004d */
[-C--:B------:R-:W-:Y:S01]  /*4ef0*/  FFMA R78, R63, R23.reuse, R78 ;  /* 0x000000173f4e7223 */ /* 0x080fe2000000004e */
[----:B---3--:R-:W-:Y:S01]  /*4f00*/  FFMA R83, R22, R62, R83 ;  /* 0x0000003e16537223 */ /* 0x008fe20000000053 */
[----:B------:R-:W-:Y:S01]  /*4f10*/  FFMA R84, R62, R23, R84 ;  /* 0x000000173e547223 */ /* 0x000fe20000000054 */
[C---:B-----5:R-:W-:Y:S01]  /*4f20*/  FFMA R85, R22.reuse, R61, R85 ;  /* 0x0000003d16557223 */ /* 0x060fe20000000055 */
[-C--:B------:R-:W-:Y:S01]  /*4f30*/  FFMA R86, R61, R23.reuse, R86 ;  /* 0x000000173d567223 */ /* 0x080fe20000000056 */
[----:B------:R-:W-:Y:S01]  /*4f40*/  FFMA R87, R22, R60, R87 ;  /* 0x0000003c16577223 */ /* 0x000fe20000000057 */
[----:B------:R-:W-:Y:S01]  /*4f50*/  FFMA R88, R60, R23, R88 ;  /* 0x000000173c587223 */ /* 0x000fe20000000058 */
[----:B------:R-:W-:Y:S01]  /*4f60*/  LDS R25, [R41+0x1c0] ;  /* 0x0001c00029197984 */ /* 0x000fe20000000800 */
[----:B------:R-:W-:Y:S01]  /*4f70*/  FFMA R89, R22, R59, R89 ;  /* 0x0000003b16597223 */ /* 0x000fe20000000059 */
[----:B------:R-:W-:-:S02]  /*4f80*/  FFMA R90, R59, R23, R90 ;  /* 0x000000173b5a7223 */ /* 0x000fc4000000005a */
[----:B------:R-:W-:Y:S01]  /*4f90*/  LDS R24, [R41+0x2a0] ;  /* 0x0002a00029187984 */ /* 0x000fe20000000800 */
[----:B------:R-:W-:Y:S01]  /*4fa0*/  FFMA R91, R22, R58, R91 ;  /* 0x0000003a165b7223 */ /* 0x000fe2000000005b */
[-C--:B------:R-:W-:Y:S02]  /*4fb0*/  FFMA R92, R58, R23.reuse, R92 ;  /* 0x000000173a5c7223 */ /* 0x080fe4000000005c */
[----:B------:R-:W0:Y:S01]  /*4fc0*/  LDS R26, [R42+0x84] ;  /* 0x000084002a1a7984 */ /* 0x000e220000000800 */
[----:B------:R-:W-:Y:S01]  /*4fd0*/  FFMA R93, R22, R46, R93 ;  /* 0x0000002e165d7223 */ /* 0x000fe2000000005d */
[----:B------:R-:W-:Y:S02]  /*4fe0*/  FFMA R94, R46, R23, R94 ;  /* 0x000000172e5e7223 */ /* 0x000fe4000000005e */
[----:B------:R-:W1:Y:S01]  /*4ff0*/  LDS R64, [R42+0x100] ;  /* 0x000100002a407984 */ /* 0x000e620000000800 */
[----:B------:R-:W-:Y:S01]  /*5000*/  FFMA R95, R22, R43, R95 ;  /* 0x0000002b165f7223 */ /* 0x000fe2000000005f */
[----:B------:R-:W-:-:S02]  /*5010*/  FFMA R96, R43, R23, R96 ;  /* 0x000000172b607223 */ /* 0x000fc40000000060 */
[----:B------:R-:W2:Y:S01]  /*5020*/  LDS R63, [R42+0x340] ;  /* 0x000340002a3f7984 */ /* 0x000ea20000000800 */
[C---:B------:R-:W-:Y:S01]  /*5030*/  FFMA R101, R22.reuse, R45, R101 ;  /* 0x0000002d16657223 */ /* 0x040fe20000000065 */
[-C--:B------:R-:W-:Y:S02]  /*5040*/  FFMA R102, R45, R23.reuse, R102 ;  /* 0x000000172d667223 */ /* 0x080fe40000000066 */
[----:B------:R-:W3:Y:S01]  /*5050*/  LDS R60, [R42+0x360] ;  /* 0x000360002a3c7984 */ /* 0x000ee20000000800 */
[----:B------:R-:W-:Y:S01]  /*5060*/  FFMA R103, R22, R44, R103 ;  /* 0x0000002c16677223 */ /* 0x000fe20000000067 */
[-C--:B------:R-:W-:Y:S02]  /*5070*/  FFMA R104, R44, R23.reuse, R104 ;  /* 0x000000172c687223 */ /* 0x080fe40000000068 */
[----:B------:R-:W4:Y:S01]  /*5080*/  LDS R62, [R42+0x380] ;  /* 0x000380002a3e7984 */ /* 0x000f220000000800 */
[----:B------:R-:W-:Y:S01]  /*5090*/  FFMA R107, R22, R28, R107 ;  /* 0x0000001c166b7223 */ /* 0x000fe2000000006b */
[----:B------:R-:W-:-:S02]  /*50a0*/  FFMA R108, R28, R23, R108 ;  /* 0x000000171c6c7223 */ /* 0x000fc4000000006c */
        /* <DEDUP_REMOVED lines=8> */
[----:B0-----:R-:W-:Y:S01]  /*5130*/  FFMA R55, R25, R26, R55 ;  /* 0x0000001a19377223 */ /* 0x001fe20000000037 */
[----:B------:R-:W-:Y:S01]  /*5140*/  FFMA R56, R26, R24, R56 ;  /* 0x000000181a387223 */ /* 0x000fe20000000038 */
[----:B-1----:R-:W-:Y:S01]  /*5150*/  FFMA R73, R22, R64, R73 ;  /* 0x0000004016497223 */ /* 0x002fe20000000049 */
[----:B------:R-:W-:Y:S01]  /*5160*/  FFMA R74, R64, R23, R74 ;  /* 0x00000017404a7223 */ /* 0x000fe2000000004a */
[C---:B--2---:R-:W-:Y:S01]  /*5170*/  FFMA R109, R22.reuse, R63, R109 ;  /* 0x0000003f166d7223 */ /* 0x044fe2000000006d */
[-C--:B------:R-:W-:Y:S01]  /*5180*/  FFMA R110, R63, R23.reuse, R110 ;  /* 0x000000173f6e7223 */ /* 0x080fe2000000006e */
[----:B---3--:R-:W-:Y:S01]  /*5190*/  FFMA R111, R22, R60, R111 ;  /* 0x0000003c166f7223 */ /* 0x008fe2000000006f */
[-C--:B------:R-:W-:Y:S01]  /*51a0*/  FFMA R112, R60, R23.reuse, R112 ;  /* 0x000000173c707223 */ /* 0x080fe20000000070 */
[----:B----4-:R-:W-:Y:S01]  /*51b0*/  FFMA R113, R22, R62, R113 ;  /* 0x0000003e16717223 */ /* 0x010fe20000000071 */
[----:B------:R-:W-:Y:S01]  /*51c0*/  FFMA R114, R62, R23, R114 ;  /* 0x000000173e727223 */ /* 0x000fe20000000072 */
[----:B------:R-:W0:Y:S01]  /*51d0*/  LDS R26, [R42+0x224] ;  /* 0x000224002a1a7984 */ /* 0x000e220000000800 */
[----:B-----5:R-:W-:Y:S01]  /*51e0*/  FFMA R115, R22, R59, R115 ;  /* 0x0000003b16737223 */ /* 0x020fe20000000073 */
[----:B------:R-:W-:-:S02]  /*51f0*/  FFMA R116, R59, R23, R116 ;  /* 0x000000173b747223 */ /* 0x000fc40000000074 */
[----:B------:R-:W1:Y:S01]  /*5200*/  LDS R65, [R42+0xc4] ;  /* 0x0000c4002a417984 */ /* 0x000e620000000800 */
[----:B------:R-:W-:Y:S01]  /*5210*/  FFMA R117, R22, R58, R117 ;  /* 0x0000003a16757223 */ /* 0x000fe20000000075 */
[----:B------:R-:W-:Y:S02]  /*5220*/  FFMA R118, R58, R23, R118 ;  /* 0x000000173a767223 */ /* 0x000fe40000000076 */
[----:B------:R-:W2:Y:S01]  /*5230*/  LDS R60, [R42+0xe4] ;  /* 0x0000e4002a3c7984 */ /* 0x000ea20000000800 */
[----:B------:R-:W-:Y:S01]  /*5240*/  FFMA R119, R22, R61, R119 ;  /* 0x0000003d16777223 */ /* 0x000fe20000000077 */
[----:B------:R-:W-:Y:S02]  /*5250*/  FFMA R120, R61, R23, R120 ;  /* 0x000000173d787223 */ /* 0x000fe40000000078 */
[----:B------:R-:W3:Y:S01]  /*5260*/  LDS R64, [R42+0x104] ;  /* 0x000104002a407984 */ /* 0x000ee20000000800 */
[----:B------:R-:W-:Y:S01]  /*5270*/  FFMA R47, R25, R46, R47 ;  /* 0x0000002e192f7223 */ /* 0x000fe2000000002f */
[----:B------:R-:W-:-:S02]  /*5280*/  FFMA R48, R46, R24, R48 ;  /* 0x000000182e307223 */ /* 0x000fc40000000030 */
[----:B------:R-:W4:Y:S01]  /*5290*/  LDS R59, [R42+0x124] ;  /* 0x000124002a3b7984 */ /* 0x000f220000000800 */
[----:B------:R-:W-:Y:S01]  /*52a0*/  FFMA R49, R25, R43, R49 ;  /* 0x0000002b19317223 */ /* 0x000fe20000000031 */
[-C--:B------:R-:W-:Y:S02]  /*52b0*/  FFMA R50, R43, R24.reuse, R50 ;  /* 0x000000182b327223 */ /* 0x080fe40000000032 */
[----:B------:R-:W5:Y:S01]  /*52c0*/  LDS R58, [R42+0x144] ;  /* 0x000144002a3a7984 */ /* 0x000f620000000800 */
[----:B------:R-:W-:Y:S01]  /*52d0*/  FFMA R51, R25, R45, R51 ;  /* 0x0000002d19337223 */ /* 0x000fe20000000033 */
[----:B------:R-:W-:Y:S02]  /*52e0*/  FFMA R52, R45, R24, R52 ;  /* 0x000000182d347223 */ /* 0x000fe40000000034 */
[----:B------:R-:W5:Y:S01]  /*52f0*/  LDS R63, [R42+0x164] ;  /* 0x000164002a3f7984 */ /* 0x000f620000000800 */
[----:B------:R-:W-:Y:S01]  /*5300*/  FFMA R53, R25, R44, R53 ;  /* 0x0000002c19357223 */ /* 0x000fe20000000035 */
[----:B------:R-:W-:-:S02]  /*5310*/  FFMA R54, R44, R24, R54 ;  /* 0x000000182c367223 */ /* 0x000fc40000000036 */
[----:B------:R-:W5:Y:S01]  /*5320*/  LDS R46, [R42+0x184] ;  /* 0x000184002a2e7984 */ /* 0x000f620000000800 */
[C---:B------:R-:W-:Y:S01]  /*5330*/  FFMA R57, R25.reuse, R28, R57 ;  /* 0x0000001c19397223 */ /* 0x040fe20000000039 */
[----:B------:R-:W-:Y:S02]  /*5340*/  FFMA R68, R28, R24, R68 ;  /* 0x000000181c447223 */ /* 0x000fe40000000044 */
        /* <DEDUP_REMOVED lines=9> */
[----:B------:R-:W-:Y:S01]  /*53e0*/  FFMA R70, R65, R24, R70 ;  /* 0x0000001841467223 */ /* 0x000fe20000000046 */
[C---:B--2---:R-:W-:Y:S01]  /*53f0*/  FFMA R71, R25.reuse, R60, R71 ;  /* 0x0000003c19477223 */ /* 0x044fe20000000047 */
[----:B------:R-:W-:Y:S01]  /*5400*/  FFMA R72, R60, R24, R72 ;  /* 0x000000183c487223 */ /* 0x000fe20000000048 */
[C---:B---3--:R-:W-:Y:S01]  /*5410*/  FFMA R73, R25.reuse, R64, R73 ;  /* 0x0000004019497223 */ /* 0x048fe20000000049 */
[-C--:B------:R-:W-:Y:S01]  /*5420*/  FFMA R74, R64, R24.reuse, R74 ;  /* 0x00000018404a7223 */ /* 0x080fe2000000004a */
[----:B----4-:R-:W-:Y:S01]  /*5430*/  FFMA R75, R25, R59, R75 ;  /* 0x0000003b194b7223 */ /* 0x010fe2000000004b */
[----:B------:R-:W-:Y:S01]  /*5440*/  FFMA R76, R59, R24, R76 ;  /* 0x000000183b4c7223 */ /* 0x000fe2000000004c */
[C---:B-----5:R-:W-:Y:S01]  /*5450*/  FFMA R77, R25.reuse, R58, R77 ;  /* 0x0000003a194d7223 */ /* 0x060fe2000000004d */
        /* <DEDUP_REMOVED lines=8> */
[-C--:B------:R-:W-:Y:S02]  /*54e0*/  FFMA R84, R43, R24.reuse, R84 ;  /* 0x000000182b547223 */ /* 0x080fe40000000054 */
[----:B------:R-:W2:Y:S01]  /*54f0*/  LDS R61, [R42+0x204] ;  /* 0x000204002a3d7984 */ /* 0x000ea20000000800 */
[----:B------:R-:W-:Y:S01]  /*5500*/  FFMA R87, R25, R45, R87 ;  /* 0x0000002d19577223 */ /* 0x000fe20000000057 */
[----:B------:R-:W-:Y:S02]  /*5510*/  FFMA R88, R45, R24, R88 ;  /* 0x000000182d587223 */ /* 0x000fe40000000058 */
[----:B------:R-:W3:Y:S01]  /*5520*/  LDS R60, [R42+0x2c4] ;  /* 0x0002c4002a3c7984 */ /* 0x000ee20000000800 */
[----:B------:R-:W-:Y:S01]  /*5530*/  FFMA R93, R25, R44, R93 ;  /* 0x0000002c195d7223 */ /* 0x000fe2000000005d */
[----:B------:R-:W-:-:S02]  /*5540*/  FFMA R94, R44, R24, R94 ;  /* 0x000000182c5e7223 */ /* 0x000fc4000000005e */
[----:B------:R-:W4:Y:S01]  /*5550*/  LDS R59, [R42+0x2e4] ;  /* 0x0002e4002a3b7984 */ /* 0x000f220000000800 */
[C---:B------:R-:W-:Y:S01]  /*5560*/  FFMA R95, R25.reuse, R28, R95 ;  /* 0x0000001c195f7223 */ /* 0x040fe2000000005f */
[-C--:B------:R-:W-:Y:S02]  /*5570*/  FFMA R96, R28, R24.reuse, R96 ;  /* 0x000000181c607223 */ /* 0x080fe40000000060 */
[----:B------:R-:W5:Y:S01]  /*5580*/  LDS R58, [R42+0x304] ;  /* 0x000304002a3a7984 */ /* 0x000f620000000800 */
[----:B------:R-:W-:Y:S01]  /*5590*/  FFMA R97, R25, R23, R97 ;  /* 0x0000001719617223 */ /* 0x000fe20000000061 */
[----:B------:R-:W-:Y:S02]  /*55a0*/  FFMA R98, R23, R24, R98 ;  /* 0x0000001817627223 */ /* 0x000fe40000000062 */
[----:B------:R-:W5:Y:S01]  /*55b0*/  LDS R46, [R42+0x324] ;  /* 0x000324002a2e7984 */ /* 0x000f620000000800 */
[----:B------:R-:W-:Y:S01]  /*55c0*/  FFMA R99, R25, R22, R99 ;  /* 0x0000001619637223 */ /* 0x000fe20000000063 */
[----:B------:R-:W-:-:S02]  /*55d0*/  FFMA R100, R22, R24, R100 ;  /* 0x0000001816647223 */ /* 0x000fc40000000064 */
[----:B------:R-:W5:Y:S04]  /*55e0*/  LDS R43, [R42+0x344] ;  /* 0x000344002a2b7984 */ /* 0x000f680000000800 */
[----:B------:R-:W5:Y:S04]  /*55f0*/  LDS R45, [R42+0x364] ;  /* 0x000364002a2d7984 */ /* 0x000f680000000800 */
[----:B------:R-:W5:Y:S04]  /*5600*/  LDS R65, [R42+0x384] ;  /* 0x000384002a417984 */ /* 0x000f680000000800 */
[----:B------:R-:W5:Y:S04]  /*5610*/  LDS R64, [R42+0x3c4] ;  /* 0x0003c4002a407984 */ /* 0x000f680000000800 */
[----:B------:R-:W5:Y:S04]  /*5620*/  LDS R63, [R42+0x3e4] ;  /* 0x0003e4002a3f7984 */ /* 0x000f680000000800 */
[----:B------:R-:W-:Y:S04]  /*5630*/  LDS R23, [R41+0x380] ;  /* 0x0003800029177984 */ /* 0x000fe80000000800 */
[----:B------:R-:W5:Y:S04]  /*5640*/  LDS R28, [R42+0x8] ;  /* 0x000008002a1c7984 */ /* 0x000f680000000800 */
[----:B------:R-:W5:Y:S04]  /*5650*/  LDS R22, [R41+0x460] ;  /* 0x0004600029167984 */ /* 0x000f680000000800 */
[----:B------:R-:W5:Y:S01]  /*5660*/  LDS R44, [R42+0x28] ;  /* 0x000028002a2c7984 */ /* 0x000f620000000800 */
[C---:B0-----:R-:W-:Y:S01]  /*5670*/  FFMA R115, R25.reuse, R26, R115 ;  /* 0x0000001a19737223 */ /* 0x041fe20000000073 */
[----:B------:R-:W-:Y:S01]  /*5680*/  FFMA R116, R26, R24, R116 ;  /* 0x000000181a747223 */ /* 0x000fe20000000074 */
[C---:B-1----:R-:W-:Y:S01]  /*5690*/  FFMA R85, R25.reuse, R62, R85 ;  /* 0x0000003e19557223 */ /* 0x042fe20000000055 */
[-C--:B------:R-:W-:Y:S01]  /*56a0*/  FFMA R86, R62, R24.reuse, R86 ;  /* 0x000000183e567223 */ /* 0x080fe20000000056 */
[----:B--2---:R-:W-:Y:S01]  /*56b0*/  FFMA R89, R25, R61, R89 ;  /* 0x0000003d19597223 */ /* 0x004fe20000000059 */
[----:B------:R-:W-:Y:S01]  /*56c0*/  FFMA R90, R61, R24, R90 ;  /* 0x000000183d5a7223 */ /* 0x000fe2000000005a */
[C---:B---3--:R-:W-:Y:S01]  /*56d0*/  FFMA R101, R25.reuse, R60, R101 ;  /* 0x0000003c19657223 */ /* 0x048fe20000000065 */
[-C--:B------:R-:W-:Y:S01]  /*56e0*/  FFMA R102, R60, R24.reuse, R102 ;  /* 0x000000183c667223 */ /* 0x080fe20000000066 */
[----:B----4-:R-:W-:Y:S01]  /*56f0*/  FFMA R103, R25, R59, R103 ;  /* 0x0000003b19677223 */ /* 0x010fe20000000067 */
[----:B------:R-:W-:Y:S01]  /*5700*/  FFMA R104, R59, R24, R104 ;  /* 0x000000183b687223 */ /* 0x000fe20000000068 */
[C---:B-----5:R-:W-:Y:S01]  /*5710*/  FFMA R105, R25.reuse, R58, R105 ;  /* 0x0000003a19697223 */ /* 0x060fe20000000069 */
[----:B------:R-:W-:Y:S01]  /*5720*/  FFMA R106, R58, R24, R106 ;  /* 0x000000183a6a7223 */ /* 0x000fe2000000006a */
[C---:B------:R-:W-:Y:S01]  /*5730*/  FFMA R107, R25.reuse, R46, R107 ;  /* 0x0000002e196b7223 */ /* 0x040fe2000000006b */
[-C--:B------:R-:W-:Y:S01]  /*5740*/  FFMA R108, R46, R24.reuse, R108 ;  /* 0x000000182e6c7223 */ /* 0x080fe2000000006c */
[----:B------:R-:W-:Y:S01]  /*5750*/  FFMA R109, R25, R43, R109 ;  /* 0x0000002b196d7223 */ /* 0x000fe2000000006d */
[-C--:B------:R-:W-:Y:S01]  /*5760*/  FFMA R110, R43, R24.reuse, R110 ;  /* 0x000000182b6e7223 */ /* 0x080fe2000000006e */
[----:B------:R-:W-:Y:S01]  /*5770*/  FFMA R111, R25, R45, R111 ;  /* 0x0000002d196f7223 */ /* 0x000fe2000000006f */
[-C--:B------:R-:W-:Y:S01]  /*5780*/  FFMA R112, R45, R24.reuse, R112 ;  /* 0x000000182d707223 */ /* 0x080fe20000000070 */
[----:B------:R-:W-:Y:S01]  /*5790*/  FFMA R113, R25, R65, R113 ;  /* 0x0000004119717223 */ /* 0x000fe20000000071 */
[----:B------:R-:W-:Y:S01]  /*57a0*/  FFMA R114, R65, R24, R114 ;  /* 0x0000001841727223 */ /* 0x000fe20000000072 */
[C---:B------:R-:W-:Y:S01]  /*57b0*/  FFMA R26, R25.reuse, R64, R117 ;  /* 0x00000040191a7223 */ /* 0x040fe20000000075 */
[-C--:B------:R-:W-:Y:S01]  /*57c0*/  FFMA R118, R64, R24.reuse, R118 ;  /* 0x0000001840767223 */ /* 0x080fe20000000076 */
[----:B------:R-:W0:Y:S01]  /*57d0*/  LDS R62, [R42+0x48] ;  /* 0x000048002a3e7984 */ /* 0x000e220000000800 */
[----:B------:R-:W-:Y:S01]  /*57e0*/  FFMA R119, R25, R63, R119 ;  /* 0x0000003f19777223 */ /* 0x000fe20000000077 */
[----:B------:R-:W-:-:S02]  /*57f0*/  FFMA R120, R63, R24, R120 ;  /* 0x000000183f787223 */ /* 0x000fc40000000078 */
[----:B------:R-:W1:Y:S04]  /*5800*/  LDS R61, [R42+0x68] ;  /* 0x000068002a3d7984 */ /* 0x000e680000000800 */
[----:B------:R-:W2:Y:S01]  /*5810*/  LDS R60, [R42+0x88] ;  /* 0x000088002a3c7984 */ /* 0x000ea20000000800 */
[----:B------:R-:W-:-:S03]  /*5820*/  FFMA R47, R23, R28, R47 ;  /* 0x0000001c172f7223 */ /* 0x000fc6000000002f */
[----:B------:R-:W3:Y:S01]  /*5830*/  LDS R59, [R42+0xa8] ;  /* 0x0000a8002a3b7984 */ /* 0x000ee20000000800 */
[----:B------:R-:W-:-:S03]  /*5840*/  FFMA R48, R28, R22, R48 ;  /* 0x000000161c307223 */ /* 0x000fc60000000030 */
[----:B------:R-:W4:Y:S01]  /*5850*/  LDS R58, [R42+0xc8] ;  /* 0x0000c8002a3a7984 */ /* 0x000f220000000800 */
[C---:B------:R-:W-:Y:S01]  /*5860*/  FFMA R49, R23.reuse, R44, R49 ;  /* 0x0000002c17317223 */ /* 0x040fe20000000031 */
        /* <DEDUP_REMOVED lines=16> */
[-C--:B------:R-:W-:Y:S01]  /*5970*/  FFMA R56, R60, R22.reuse, R56 ;  /* 0x000000163c387223 */ /* 0x080fe20000000038 */
[----:B---3--:R-:W-:Y:S01]  /*5980*/  FFMA R57, R23, R59, R57 ;  /* 0x0000003b17397223 */ /* 0x008fe20000000039 */
[----:B------:R-:W-:Y:S01]  /*5990*/  FFMA R68, R59, R22, R68 ;  /* 0x000000163b447223 */ /* 0x000fe20000000044 */
[C---:B----4-:R-:W-:Y:S01]  /*59a0*/  FFMA R69, R23.reuse, R58, R69 ;  /* 0x0000003a17457223 */ /* 0x050fe20000000045 */
[----:B------:R-:W-:Y:S01]  /*59b0*/  FFMA R70, R58, R22, R70 ;  /* 0x000000163a467223 */ /* 0x000fe20000000046 */
[C---:B-----5:R-:W-:Y:S01]  /*59c0*/  FFMA R71, R23.reuse, R46, R71 ;  /* 0x0000002e17477223 */ /* 0x060fe20000000047 */
[-C--:B------:R-:W-:Y:S01]  /*59d0*/  FFMA R72, R46, R22.reuse, R72 ;  /* 0x000000162e487223 */ /* 0x080fe20000000048 */
[----:B------:R-:W-:Y:S01]  /*59e0*/  FFMA R73, R23, R45, R73 ;  /* 0x0000002d17497223 */ /* 0x000fe20000000049 */
[-C--:B------:R-:W-:Y:S01]  /*59f0*/  FFMA R74, R45, R22.reuse, R74 ;  /* 0x000000162d4a7223 */ /* 0x080fe2000000004a */
[----:B------:R-:W-:Y:S01]  /*5a00*/  FFMA R75, R23, R43, R75 ;  /* 0x0000002b174b7223 */ /* 0x000fe2000000004b */
[-C--:B------:R-:W-:Y:S01]  /*5a10*/  FFMA R76, R43, R22.reuse, R76 ;  /* 0x000000162b4c7223 */ /* 0x080fe2000000004c */
[----:B------:R-:W-:Y:S01]  /*5a20*/  FFMA R77, R23, R65, R77 ;  /* 0x00000041174d7223 */ /* 0x000fe2000000004d */
[----:B------:R-:W-:Y:S01]  /*5a30*/  FFMA R78, R65, R22, R78 ;  /* 0x00000016414e7223 */ /* 0x000fe2000000004e */
[----:B------:R-:W0:Y:S01]  /*5a40*/  LDS R62, [R42+0x208] ;  /* 0x000208002a3e7984 */ /* 0x000e220000000800 */
[----:B------:R-:W-:Y:S01]  /*5a50*/  FFMA R79, R23, R64, R79 ;  /* 0x00000040174f7223 */ /* 0x000fe2000000004f */
[----:B------:R-:W-:-:S02]  /*5a60*/  FFMA R80, R64, R22, R80 ;  /* 0x0000001640507223 */ /* 0x000fc40000000050 */
[----:B------:R-:W1:Y:S01]  /*5a70*/  LDS R61, [R42+0x228] ;  /* 0x000228002a3d7984 */ /* 0x000e620000000800 */
[C---:B------:R-:W-:Y:S01]  /*5a80*/  FFMA R81, R23.reuse, R28, R81 ;  /* 0x0000001c17517223 */ /* 0x040fe20000000051 */
        /* <DEDUP_REMOVED lines=9> */
[----:B------:R-:W-:Y:S02]  /*5b20*/  FFMA R88, R25, R22, R88 ;  /* 0x0000001619587223 */ /* 0x000fe40000000058 */
        /* <DEDUP_REMOVED lines=24> */
[----:B------:R-:W-:Y:S01]  /*5cb0*/  LDS R117, [R41+0x540] ;  /* 0x0005400029757984 */ /* 0x000fe20000000800 */
[----:B------:R-:W-:Y:S01]  /*5cc0*/  FFMA R103, R23, R45, R103 ;  /* 0x0000002d17677223 */ /* 0x000fe20000000067 */
[-C--:B------:R-:W-:Y:S01]  /*5cd0*/  FFMA R104, R45, R22.reuse, R104 ;  /* 0x000000162d687223 */ /* 0x080fe20000000068 */
[----:B------:R-:W-:Y:S01]  /*5ce0*/  FFMA R105, R23, R43, R105 ;  /* 0x0000002b17697223 */ /* 0x000fe20000000069 */
[----:B------:R-:W-:Y:S01]  /*5cf0*/  FFMA R106, R43, R22, R106 ;  /* 0x000000162b6a7223 */ /* 0x000fe2000000006a */
[C---:B------:R-:W-:Y:S01]  /*5d00*/  FFMA R107, R23.reuse, R28, R107 ;  /* 0x0000001c176b7223 */ /* 0x040fe2000000006b */
[----:B------:R-:W-:Y:S01]  /*5d10*/  FFMA R108, R28, R22, R108 ;  /* 0x000000161c6c7223 */ /* 0x000fe2000000006c */
[C---:B------:R-:W-:Y:S01]  /*5d20*/  FFMA R109, R23.reuse, R44, R109 ;  /* 0x0000002c176d7223 */ /* 0x040fe2000000006d */
[-C--:B------:R-:W-:Y:S01]  /*5d30*/  FFMA R110, R44, R22.reuse, R110 ;  /* 0x000000162c6e7223 */ /* 0x080fe2000000006e */
[----:B------:R-:W-:Y:S01]  /*5d40*/  LDS R41, [R41+0x620] ;  /* 0x0006200029297984 */ /* 0x000fe20000000800 */
[----:B------:R-:W-:Y:S01]  /*5d50*/  FFMA R111, R23, R25, R111 ;  /* 0x00000019176f7223 */ /* 0x000fe2000000006f */
[----:B------:R-:W-:-:S02]  /*5d60*/  FFMA R112, R25, R22, R112 ;  /* 0x0000001619707223 */ /* 0x000fc40000000070 */
[----:B------:R-:W0:Y:S01]  /*5d70*/  LDS R62, [R42+0xc] ;  /* 0x00000c002a3e7984 */ /* 0x000e220000000800 */
[----:B------:R-:W-:-:S03]  /*5d80*/  FFMA R114, R64, R22, R114 ;  /* 0x0000001640727223 */ /* 0x000fc60000000072 */
[----:B------:R-:W1:Y:S01]  /*5d90*/  LDS R61, [R42+0x2c] ;  /* 0x00002c002a3d7984 */ /* 0x000e620000000800 */
[----:B------:R-:W-:Y:S01]  /*5da0*/  FFMA R115, R23, R24, R115 ;  /* 0x0000001817737223 */ /* 0x000fe20000000073 */
[-C--:B------:R-:W-:Y:S02]  /*5db0*/  FFMA R116, R24, R22.reuse, R116 ;  /* 0x0000001618747223 */ /* 0x080fe40000000074 */
[----:B------:R-:W2:Y:S01]  /*5dc0*/  LDS R60, [R42+0x4c] ;  /* 0x00004c002a3c7984 */ /* 0x000ea20000000800 */
[----:B------:R-:W-:-:S03]  /*5dd0*/  FFMA R118, R63, R22, R118 ;  /* 0x000000163f767223 */ /* 0x000fc60000000076 */
[----:B------:R-:W3:Y:S01]  /*5de0*/  LDS R59, [R42+0x6c] ;  /* 0x00006c002a3b7984 */ /* 0x000ee20000000800 */
[----:B------:R-:W-:-:S03]  /*5df0*/  FFMA R120, R65, R22, R120 ;  /* 0x0000001641787223 */ /* 0x000fc60000000078 */
[----:B------:R-:W4:Y:S04]  /*5e00*/  LDS R58, [R42+0x8c] ;  /* 0x00008c002a3a7984 */ /* 0x000f280000000800 */
        /* <DEDUP_REMOVED lines=8> */
[C---:B------:R-:W-:Y:S01]  /*5e90*/  FFMA R113, R23.reuse, R64, R113 ;  /* 0x0000004017717223 */ /* 0x040fe20000000071 */
[C---:B------:R-:W-:Y:S01]  /*5ea0*/  FFMA R26, R23.reuse, R63, R26 ;  /* 0x0000003f171a7223 */ /* 0x040fe2000000001a */
[----:B------:R-:W-:Y:S01]  /*5eb0*/  FFMA R119, R23, R65, R119 ;  /* 0x0000004117777223 */ /* 0x000fe20000000077 */
[C---:B0-----:R-:W-:Y:S01]  /*5ec0*/  FFMA R47, R117.reuse, R62, R47 ;  /* 0x0000003e752f7223 */ /* 0x041fe2000000002f */
[----:B------:R-:W-:Y:S01]  /*5ed0*/  FFMA R48, R62, R41, R48 ;  /* 0x000000293e307223 */ /* 0x000fe20000000030 */
[----:B-1----:R-:W-:Y:S01]  /*5ee0*/  FFMA R49, R117, R61, R49 ;  /* 0x0000003d75317223 */ /* 0x002fe20000000031 */
[-C--:B------:R-:W-:Y:S01]  /*5ef0*/  FFMA R50, R61, R41.reuse, R50 ;  /* 0x000000293d327223 */ /* 0x080fe20000000032 */
[C---:B--2---:R-:W-:Y:S01]  /*5f00*/  FFMA R51, R117.reuse, R60, R51 ;  /* 0x0000003c75337223 */ /* 0x044fe20000000033 */
[----:B------:R-:W-:Y:S01]  /*5f10*/  FFMA R52, R60, R41, R52 ;  /* 0x000000293c347223 */ /* 0x000fe20000000034 */
[----:B---3--:R-:W-:Y:S01]  /*5f20*/  FFMA R53, R117, R59, R53 ;  /* 0x0000003b75357223 */ /* 0x008fe20000000035 */
[-C--:B------:R-:W-:Y:S01]  /*5f30*/  FFMA R54, R59, R41.reuse, R54 ;  /* 0x000000293b367223 */ /* 0x080fe20000000036 */
[C---:B----4-:R-:W-:Y:S01]  /*5f40*/  FFMA R55, R117.reuse, R58, R55 ;  /* 0x0000003a75377223 */ /* 0x050fe20000000037 */
[-C--:B------:R-:W-:Y:S01]  /*5f50*/  FFMA R56, R58, R41.reuse, R56 ;  /* 0x000000293a387223 */ /* 0x080fe20000000038 */
[C---:B-----5:R-:W-:Y:S01]  /*5f60*/  FFMA R57, R117.reuse, R46, R57 ;  /* 0x0000002e75397223 */ /* 0x060fe20000000039 */
[----:B------:R-:W-:Y:S01]  /*5f70*/  FFMA R68, R46, R41, R68 ;  /* 0x000000292e447223 */ /* 0x000fe20000000044 */
[----:B------:R-:W-:Y:S01]  /*5f80*/  FFMA R69, R117, R45, R69 ;  /* 0x0000002d75457223 */ /* 0x000fe20000000045 */
[-C--:B------:R-:W-:Y:S01]  /*5f90*/  FFMA R70, R45, R41.reuse, R70 ;  /* 0x000000292d467223 */ /* 0x080fe20000000046 */
[----:B------:R-:W0:Y:S01]  /*5fa0*/  LDS R66, [R42+0x1ac] ;  /* 0x0001ac002a427984 */ /* 0x000e220000000800 */
[----:B------:R-:W-:Y:S01]  /*5fb0*/  FFMA R71, R117, R44, R71 ;  /* 0x0000002c75477223 */ /* 0x000fe20000000047 */
[----:B------:R-:W-:-:S02]  /*5fc0*/  FFMA R72, R44, R41, R72 ;  /* 0x000000292c487223 */ /* 0x000fc40000000048 */
[----:B------:R-:W1:Y:S01]  /*5fd0*/  LDS R65, [R42+0x1cc] ;  /* 0x0001cc002a417984 */ /* 0x000e620000000800 */
[----:B------:R-:W-:Y:S01]  /*5fe0*/  FFMA R73, R117, R43, R73 ;  /* 0x0000002b75497223 */ /* 0x000fe20000000049 */
[-C--:B------:R-:W-:Y:S02]  /*5ff0*/  FFMA R74, R43, R41.reuse, R74 ;  /* 0x000000292b4a7223 */ /* 0x080fe4000000004a */
[----:B------:R-:W2:Y:S01]  /*6000*/  LDS R64, [R42+0x1ec] ;  /* 0x0001ec002a407984 */ /* 0x000ea20000000800 */
[C---:B------:R-:W-:Y:S01]  /*6010*/  FFMA R75, R117.reuse, R28, R75 ;  /* 0x0000001c754b7223 */ /* 0x040fe2000000004b */
        /* <DEDUP_REMOVED lines=23> */
[----:B------:R-:W-:-:S04]  /*6190*/  IADD3 R27, PT, PT, R27, 0x1, RZ ;  /* 0x000000011b1b7810 */ /* 0x000fc80007ffe0ff */
[----:B------:R-:W-:Y:S01]  /*61a0*/  ISETP.NE.AND P4, PT, R27, 0x3, PT ;  /* 0x000000031b00780c */ /* 0x000fe20003f85270 */
[C---:B0-----:R-:W-:Y:S01]  /*61b0*/  FFMA R83, R117.reuse, R66, R83 ;  /* 0x0000004275537223 */ /* 0x041fe20000000053 */
[C---:B-1----:R-:W-:Y:S01]  /*61c0*/  FFMA R85, R117.reuse, R65, R85 ;  /* 0x0000004175557223 */ /* 0x042fe20000000055 */
[C---:B--2---:R-:W-:Y:S01]  /*61d0*/  FFMA R87, R117.reuse, R64, R87 ;  /* 0x0000004075577223 */ /* 0x044fe20000000057 */
[C---:B---3--:R-:W-:Y:S01]  /*61e0*/  FFMA R89, R117.reuse, R63, R89 ;  /* 0x0000003f75597223 */ /* 0x048fe20000000059 */
[C---:B----4-:R-:W-:Y:S01]  /*61f0*/  FFMA R91, R117.reuse, R62, R91 ;  /* 0x0000003e755b7223 */ /* 0x050fe2000000005b */
[C---:B-----5:R-:W-:Y:S01]  /*6200*/  FFMA R93, R117.reuse, R61, R93 ;  /* 0x0000003d755d7223 */ /* 0x060fe2000000005d */
[C---:B------:R-:W-:Y:S01]  /*6210*/  FFMA R95, R117.reuse, R60, R95 ;  /* 0x0000003c755f7223 */ /* 0x040fe2000000005f */
[C---:B------:R-:W-:Y:S01]  /*6220*/  FFMA R97, R117.reuse, R59, R97 ;  /* 0x0000003b75617223 */ /* 0x040fe20000000061 */
[C---:B------:R-:W-:Y:S01]  /*6230*/  FFMA R99, R117.reuse, R58, R99 ;  /* 0x0000003a75637223 */ /* 0x040fe20000000063 */
[C---:B------:R-:W-:Y:S01]  /*6240*/  FFMA R101, R117.reuse, R46, R101 ;  /* 0x0000002e75657223 */ /* 0x040fe20000000065 */
[C---:B------:R-:W-:Y:S01]  /*6250*/  FFMA R103, R117.reuse, R45, R103 ;  /* 0x0000002d75677223 */ /* 0x040fe20000000067 */
[C---:B------:R-:W-:Y:S01]  /*6260*/  FFMA R105, R117.reuse, R44, R105 ;  /* 0x0000002c75697223 */ /* 0x040fe20000000069 */
[C---:B------:R-:W-:Y:S01]  /*6270*/  FFMA R107, R117.reuse, R43, R107 ;  /* 0x0000002b756b7223 */ /* 0x040fe2000000006b */
[-C--:B------:R-:W-:Y:S01]  /*6280*/  FFMA R84, R66, R41.reuse, R84 ;  /* 0x0000002942547223 */ /* 0x080fe20000000054 */
[----:B------:R-:W-:Y:S01]  /*6290*/  FFMA R109, R117, R28, R109 ;  /* 0x0000001c756d7223 */ /* 0x000fe2000000006d */
[-C--:B------:R-:W-:Y:S01]  /*62a0*/  FFMA R86, R65, R41.reuse, R86 ;  /* 0x0000002941567223 */ /* 0x080fe20000000056 */
[-C--:B------:R-:W-:Y:S01]  /*62b0*/  FFMA R88, R64, R41.reuse, R88 ;  /* 0x0000002940587223 */ /* 0x080fe20000000058 */
[----:B------:R-:W-:Y:S01]  /*62c0*/  FFMA R90, R63, R41, R90 ;  /* 0x000000293f5a7223 */ /* 0x000fe2000000005a */
[----:B------:R-:W-:Y:S01]  /*62d0*/  FFMA R111, R117, R25, R111 ;  /* 0x00000019756f7223 */ /* 0x000fe2000000006f */
[-C--:B------:R-:W-:Y:S01]  /*62e0*/  FFMA R92, R62, R41.reuse, R92 ;  /* 0x000000293e5c7223 */ /* 0x080fe2000000005c */
[-C--:B------:R-:W-:Y:S01]  /*62f0*/  FFMA R94, R61, R41.reuse, R94 ;  /* 0x000000293d5e7223 */ /* 0x080fe2000000005e */
        /* <DEDUP_REMOVED lines=12> */
[-C--:B------:R-:W-:Y:S01]  /*63c0*/  FFMA R114, R24, R41.reuse, R114 ;  /* 0x0000002918727223 */ /* 0x080fe20000000072 */
[-C--:B------:R-:W-:Y:S01]  /*63d0*/  FFMA R116, R23, R41.reuse, R116 ;  /* 0x0000002917747223 */ /* 0x080fe20000000074 */
[-C--:B------:R-:W-:Y:S01]  /*63e0*/  FFMA R120, R22, R41.reuse, R120 ;  /* 0x0000002916787223 */ /* 0x080fe20000000078 */
[----:B------:R-:W-:Y:S01]  /*63f0*/  FFMA R117, R117, R42, R26 ;  /* 0x0000002a75757223 */ /* 0x000fe2000000001a */
[----:B------:R-:W-:Y:S01]  /*6400*/  FFMA R118, R42, R41, R118 ;  /* 0x000000292a767223 */ /* 0x000fe20000000076 */
[----:B------:R-:W-:Y:S06]  /*6410*/  @P4 BRA `(.L_x_2) ;  /* 0xffffffa800a44947 */ /* 0x000fec000383ffff */
[----:B------:R-:W-:-:S04]  /*6420*/  IADD3 R21, PT, PT, R21, 0x1, RZ ;  /* 0x0000000115157810 */ /* 0x000fc80007ffe0ff */
[----:B------:R-:W-:-:S13]  /*6430*/  ISETP.NE.AND P3, PT, R21, 0x10, PT ;  /* 0x000000101500780c */ /* 0x000fda0003f65270 */
[----:B------:R-:W-:Y:S05]  /*6440*/  @P3 BRA `(.L_x_3) ;  /* 0xffffffa800683947 */ /* 0x000fea000383ffff */
[----:B------:R-:W0:Y:S02]  /*6450*/  LDC.64 R22, c[0x0][0x3b0] ;  /* 0x0000ec00ff167b82 */ /* 0x000e240000000a00 */
[----:B0-----:R-:W-:-:S05]  /*6460*/  IMAD.WIDE.U32 R22, R39, 0x4, R22 ;  /* 0x0000000427167825 */ /* 0x001fca00078e0016 */
[----:B------:R-:W2:Y:S04]  /*6470*/  LDG.E.CONSTANT R21, desc[UR8][R22.64+0x8] ;  /* 0x0000080816157981 */ /* 0x000ea8000c1e9900 */
[----:B------:R-:W3:Y:S04]  /*6480*/  LDG.E.CONSTANT R24, desc[UR8][R22.64] ;  /* 0x0000000816187981 */ /* 0x000ee8000c1e9900 */
[----:B------:R-:W4:Y:S04]  /*6490*/  LDG.E.CONSTANT R26, desc[UR8][R22.64+0x10] ;  /* 0x00001008161a7981 */ /* 0x000f28000c1e9900 */
[----:B------:R-:W5:Y:S04]  /*64a0*/  LDG.E.CONSTANT R28, desc[UR8][R22.64+0x20] ;  /* 0x00002008161c7981 */ /* 0x000f68000c1e9900 */
        /* <DEDUP_REMOVED lines=27> */
[----:B------:R0:W5:Y:S02]  /*6660*/  LDG.E.CONSTANT R123, desc[UR8][R22.64+0xf8] ;  /* 0x0000f808167b7981 */ /* 0x000164000c1e9900 */
[----:B0-----:R-:W0:Y:S01]  /*6670*/  LDC.64 R22, c[0x0][0x3a8] ;  /* 0x0000ea00ff167b82 */ /* 0x001e220000000a00 */
[----:B------:R-:W-:-:S04]  /*6680*/  IMAD R38, R39, 0xc40, R38 ;  /* 0x00000c4027267824 */ /* 0x000fc800078e0226 */
[----:B------:R-:W-:-:S04]  /*6690*/  IMAD R38, R29, 0x70, R38 ;  /* 0x000000701d267824 */ /* 0x000fc800078e0226 */
[----:B------:R-:W-:Y:S01]  /*66a0*/  IMAD R25, R31, 0x31000, R38 ;  /* 0x000310001f197824 */ /* 0x000fe200078e0226 */
[C---:B------:R-:W-:Y:S02]  /*66b0*/  ISETP.GE.AND P3, PT, R10.reuse, 0x360, PT ;  /* 0x000003600a00780c */ /* 0x040fe40003f66270 */
[----:B------:R-:W-:Y:S01]  /*66c0*/  IADD3 R10, PT, PT, R10, 0x20, RZ ;  /* 0x000000200a0a7810 */ /* 0x000fe20007ffe0ff */
[--C-:B--2---:R-:W-:Y:S01]  /*66d0*/  FADD R49, R49, R21.reuse ;  /* 0x0000001531317221 */ /* 0x104fe20000000000 */
[----:B------:R-:W-:Y:S01]  /*66e0*/  FADD R21, R50, R21 ;  /* 0x0000001532157221 */ /* 0x000fe20000000000 */
[--C-:B---3--:R-:W-:Y:S01]  /*66f0*/  FADD R47, R47, R24.reuse ;  /* 0x000000182f2f7221 */ /* 0x108fe20000000000 */
[----:B------:R-:W-:Y:S01]  /*6700*/  FADD R48, R48, R24 ;  /* 0x0000001830307221 */ /* 0x000fe20000000000 */
[----:B0-----:R-:W-:Y:S02]  /*6710*/  IMAD.WIDE.U32 R24, R25, 0x4, R22 ;  /* 0x0000000419187825 */ /* 0x001fe400078e0016 */
[----:B------:R-:W-:-:S02]  /*6720*/  FMNMX R21, RZ, R21, !PT ;  /* 0x00000015ff157209 */ /* 0x000fc40007800000 */
[--C-:B----4-:R-:W-:Y:S01]  /*6730*/  FADD R51, R51, R26.reuse ;  /* 0x0000001a33337221 */ /* 0x110fe20000000000 */
[----:B------:R-:W-:Y:S01]  /*6740*/  FADD R26, R52, R26 ;  /* 0x0000001a341a7221 */ /* 0x000fe20000000000 */
[--C-:B-----5:R-:W-:Y:S01]  /*6750*/  FADD R55, R55, R28.reuse ;  /* 0x0000001c37377221 */ /* 0x120fe20000000000 */
[----:B------:R-:W-:Y:S01]  /*6760*/  FADD R28, R56, R28 ;  /* 0x0000001c381c7221 */ /* 0x000fe20000000000 */
[----:B------:R0:W-:Y:S02]  /*6770*/  STG.E desc[UR8][R24.64+0x62e0], R21 ;  /* 0x0062e01518007986 */ /* 0x0001e4000c101908 */
[----:B------:R-:W-:Y:S01]  /*6780*/  FMNMX R23, RZ, R26, !PT ;  /* 0x0000001aff177209 */ /* 0x000fe20007800000 */
[--C-:B------:R-:W-:Y:S01]  /*6790*/  FADD R57, R57, R30.reuse ;  /* 0x0000001e39397221 */ /* 0x100fe20000000000 */
[----:B------:R-:W-:Y:S01]  /*67a0*/  FADD R30, R68, R30 ;  /* 0x0000001e441e7221 */ /* 0x000fe20000000000 */
[--C-:B------:R-:W-:Y:S01]  /*67b0*/  FADD R73, R73, R34.reuse ;  /* 0x0000002249497221 */ /* 0x100fe20000000000 */
[----:B------:R-:W-:Y:S01]  /*67c0*/  FADD R34, R74, R34 ;  /* 0x000000224a227221 */ /* 0x000fe20000000000 */
[----:B0-----:R-:W-:Y:S01]  /*67d0*/  FMNMX R21, RZ, R28, !PT ;  /* 0x0000001cff157209 */ /* 0x001fe20007800000 */
[----:B------:R0:W-:Y:S01]  /*67e0*/  STG.E desc[UR8][R24.64+0xc4e0], R23 ;  /* 0x00c4e01718007986 */ /* 0x0001e2000c101908 */
[----:B------:R-:W-:Y:S01]  /*67f0*/  FADD R77, R77, R36 ;  /* 0x000000244d4d7221 */ /* 0x000fe20000000000 */
[----:B------:R-:W-:-:S02]  /*6800*/  FADD R81, R81, R40 ;  /* 0x0000002851517221 */ /* 0x000fc40000000000 */
[----:B------:R1:W-:Y:S01]  /*6810*/  STG.E desc[UR8][R24.64+0x188e0], R21 ;  /* 0x0188e01518007986 */ /* 0x0003e2000c101908 */
[----:B------:R-:W-:Y:S01]  /*6820*/  FADD R36, R78, R36 ;  /* 0x000000244e247221 */ /* 0x000fe20000000000 */
[----:B------:R-:W-:Y:S01]  /*6830*/  FADD R40, R82, R40 ;  /* 0x0000002852287221 */ /* 0x000fe20000000000 */
[----:B0-----:R-:W-:Y:S02]  /*6840*/  FMNMX R23, RZ, R30, !PT ;  /* 0x0000001eff177209 */ /* 0x001fe40007800000 */
[----:B-1----:R-:W-:-:S03]  /*6850*/  FMNMX R21, RZ, R34, !PT ;  /* 0x00000022ff157209 */ /* 0x002fc60007800000 */
[----:B------:R0:W-:Y:S01]  /*6860*/  STG.E desc[UR8][R24.64+0x1eae0], R23 ;  /* 0x01eae01718007986 */ /* 0x0001e2000c101908 */
[----:B------:R-:W-:Y:S01]  /*6870*/  FADD R85, R85, R42 ;  /* 0x0000002a55557221 */ /* 0x000fe20000000000 */
[----:B------:R-:W-:Y:S02]  /*6880*/  FADD R89, R89, R44 ;  /* 0x0000002c59597221 */ /* 0x000fe40000000000 */
        /* <DEDUP_REMOVED lines=14> */
[--C-:B------:R-:W-:Y:S01]  /*6970*/  FADD R53, R53, R27.reuse ;  /* 0x0000001b35357221 */ /* 0x100fe20000000000 */
[----:B------:R-:W-:Y:S01]  /*6980*/  FADD R99, R99, R60 ;  /* 0x0000003c63637221 */ /* 0x000fe20000000000 */
[----:B------:R-:W-:Y:S01]  /*6990*/  FADD R103, R103, R62 ;  /* 0x0000003e67677221 */ /* 0x000fe20000000000 */
[----:B------:R1:W-:Y:S01]  /*69a0*/  STG.E desc[UR8][R24.64+0x620e0], R21 ;  /* 0x0620e01518007986 */ /* 0x0003e2000c101908 */
[----:B------:R-:W-:Y:S01]  /*69b0*/  FADD R27, R54, R27 ;  /* 0x0000001b361b7221 */ /* 0x000fe20000000000 */
[----:B------:R-:W-:Y:S01]  /*69c0*/  FADD R60, R100, R60 ;  /* 0x0000003c643c7221 */ /* 0x000fe20000000000 */
[----:B------:R-:W-:Y:S01]  /*69d0*/  FADD R62, R104, R62 ;  /* 0x0000003e683e7221 */ /* 0x000fe20000000000 */
[----:B0-----:R-:W-:Y:S02]  /*69e0*/  FMNMX R23, RZ, R46, !PT ;  /* 0x0000002eff177209 */ /* 0x001fe40007800000 */
[----:B-1----:R-:W-:-:S03]  /*69f0*/  FMNMX R21, RZ, R58, !PT ;  /* 0x0000003aff157209 */ /* 0x002fc60007800000 */
[----:B------:R0:W-:Y:S01]  /*6a00*/  STG.E desc[UR8][R24.64+0x6e4e0], R23 ;  /* 0x06e4e01718007986 */ /* 0x0001e2000c101908 */
[----:B------:R-:W-:Y:S01]  /*6a10*/  FMNMX R27, RZ, R27, !PT ;  /* 0x0000001bff1b7209 */ /* 0x000fe20007800000 */
[----:B------:R-:W-:Y:S01]  /*6a20*/  FADD R69, R69, R32 ;  /* 0x0000002045457221 */ /* 0x000fe20000000000 */
[----:B------:R-:W-:Y:S01]  /*6a30*/  FADD R107, R107, R64 ;  /* 0x000000406b6b7221 */ /* 0x000fe20000000000 */
[----:B------:R1:W-:Y:S01]  /*6a40*/  STG.E desc[UR8][R24.64+0x746e0], R21 ;  /* 0x0746e01518007986 */ /* 0x0003e2000c101908 */
[----:B------:R-:W-:Y:S01]  /*6a50*/  FADD R111, R111, R66 ;  /* 0x000000426f6f7221 */ /* 0x000fe20000000000 */
[----:B------:R-:W-:Y:S01]  /*6a60*/  FADD R32, R70, R32 ;  /* 0x0000002046207221 */ /* 0x000fe20000000000 */
[----:B------:R-:W-:Y:S01]  /*6a70*/  FADD R64, R108, R64 ;  /* 0x000000406c407221 */ /* 0x000fe20000000000 */
[----:B------:R-:W-:Y:S01]  /*6a80*/  FADD R66, R112, R66 ;  /* 0x0000004270427221 */ /* 0x000fe20000000000 */
[----:B0-----:R-:W-:Y:S02]  /*6a90*/  FMNMX R23, RZ, R60, !PT ;  /* 0x0000003cff177209 */ /* 0x001fe40007800000 */
[----:B-1----:R-:W-:Y:S01]  /*6aa0*/  FMNMX R21, RZ, R62, !PT ;  /* 0x0000003eff157209 */ /* 0x002fe20007800000 */
[----:B------:R0:W-:Y:S01]  /*6ab0*/  STG.E desc[UR8][R24.64+0x126e0], R27 ;  /* 0x0126e01b18007986 */ /* 0x0001e2000c101908 */
[----:B------:R-:W-:Y:S01]  /*6ac0*/  FADD R71, R71, R33 ;  /* 0x0000002147477221 */ /* 0x000fe20000000000 */
[----:B------:R-:W-:Y:S01]  /*6ad0*/  FADD R75, R75, R35 ;  /* 0x000000234b4b7221 */ /* 0x000fe20000000000 */
[----:B------:R-:W-:Y:S01]  /*6ae0*/  FADD R79, R79, R37 ;  /* 0x000000254f4f7221 */ /* 0x000fe20000000000 */
        /* <DEDUP_REMOVED lines=8> */
[----:B0-----:R-:W-:Y:S01]  /*6b70*/  FMNMX R27, RZ, R32, !PT ;  /* 0x00000020ff1b7209 */ /* 0x001fe20007800000 */
[----:B------:R-:W-:Y:S01]  /*6b80*/  FADD R109, R109, R65 ;  /* 0x000000416d6d7221 */ /* 0x000fe20000000000 */
[----:B------:R-:W-:Y:S01]  /*6b90*/  FADD R113, R113, R67 ;  /* 0x0000004371717221 */ /* 0x000fe20000000000 */
[----:B------:R-:W-:Y:S01]  /*6ba0*/  FADD R33, R72, R33 ;  /* 0x0000002148217221 */ /* 0x000fe20000000000 */
[----:B-1----:R-:W-:Y:S01]  /*6bb0*/  FMNMX R23, RZ, R64, !PT ;  /* 0x00000040ff177209 */ /* 0x002fe20007800000 */
[----:B------:R-:W-:Y:S01]  /*6bc0*/  FADD R35, R76, R35 ;  /* 0x000000234c237221 */ /* 0x000fe20000000000 */
[----:B------:R-:W-:Y:S01]  /*6bd0*/  FADD R37, R80, R37 ;  /* 0x0000002550257221 */ /* 0x000fe20000000000 */
[----:B------:R-:W-:Y:S01]  /*6be0*/  FADD R41, R84, R41 ;  /* 0x0000002954297221 */ /* 0x000fe20000000000 */
[----:B--2---:R-:W-:Y:S01]  /*6bf0*/  FMNMX R21, RZ, R66, !PT ;  /* 0x00000042ff157209 */ /* 0x004fe20007800000 */
[----:B------:R-:W-:Y:S01]  /*6c00*/  FADD R43, R88, R43 ;  /* 0x0000002b582b7221 */ /* 0x000fe20000000000 */
[----:B------:R-:W-:Y:S01]  /*6c10*/  FADD R45, R92, R45 ;  /* 0x0000002d5c2d7221 */ /* 0x000fe20000000000 */
[----:B------:R-:W-:Y:S01]  /*6c20*/  FADD R59, R98, R59 ;  /* 0x0000003b623b7221 */ /* 0x000fe20000000000 */
[----:B------:R-:W-:Y:S01]  /*6c30*/  FADD R61, R102, R61 ;  /* 0x0000003d663d7221 */ /* 0x000fe20000000000 */
[----:B------:R-:W-:Y:S01]  /*6c40*/  FADD R63, R106, R63 ;  /* 0x0000003f6a3f7221 */ /* 0x000fe20000000000 */
[----:B------:R-:W-:Y:S01]  /*6c50*/  FADD R65, R110, R65 ;  /* 0x000000416e417221 */ /* 0x000fe20000000000 */
[----:B------:R-:W-:Y:S01]  /*6c60*/  FADD R67, R114, R67 ;  /* 0x0000004372437221 */ /* 0x000fe20000000000 */
[--C-:B------:R-:W-:Y:S01]  /*6c70*/  FADD R115, R115, R121.reuse ;  /* 0x0000007973737221 */ /* 0x100fe20000000000 */
[----:B------:R-:W-:Y:S01]  /*6c80*/  FADD R116, R116, R121 ;  /* 0x0000007974747221 */ /* 0x000fe20000000000 */
[--C-:B------:R-:W-:Y:S01]  /*6c90*/  FADD R117, R117, R122.reuse ;  /* 0x0000007a75757221 */ /* 0x100fe20000000000 */
[----:B------:R-:W-:Y:S01]  /*6ca0*/  FADD R118, R118, R122 ;  /* 0x0000007a76767221 */ /* 0x000fe20000000000 */
[--C-:B------:R-:W-:Y:S01]  /*6cb0*/  FADD R119, R119, R123.reuse ;  /* 0x0000007b77777221 */ /* 0x100fe20000000000 */
[----:B------:R-:W-:Y:S01]  /*6cc0*/  FADD R120, R120, R123 ;  /* 0x0000007b78787221 */ /* 0x000fe20000000000 */
[----:B------:R-:W-:Y:S01]  /*6cd0*/  STG.E desc[UR8][R24.64+0x24ce0], R27 ;  /* 0x024ce01b18007986 */ /* 0x000fe2000c101908 */
[----:B------:R-:W-:-:S02]  /*6ce0*/  FMNMX R47, RZ, R47, !PT ;  /* 0x0000002fff2f7209 */ /* 0x000fc40007800000 */
[----:B------:R-:W-:Y:S01]  /*6cf0*/  FMNMX R29, RZ, R48, !PT ;  /* 0x00000030ff1d7209 */ /* 0x000fe20007800000 */
[----:B------:R0:W-:Y:S01]  /*6d00*/  STG.E desc[UR8][R24.64+0x992e0], R23 ;  /* 0x0992e01718007986 */ /* 0x0001e2000c101908 */
[----:B------:R-:W-:Y:S02]  /*6d10*/  FMNMX R49, RZ, R49, !PT ;  /* 0x00000031ff317209 */ /* 0x000fe40007800000 */
[----:B------:R-:W-:Y:S01]  /*6d20*/  FMNMX R51, RZ, R51, !PT ;  /* 0x00000033ff337209 */ /* 0x000fe20007800000 */
[----:B------:R1:W-:Y:S01]  /*6d30*/  STG.E desc[UR8][R24.64+0xa56e0], R21 ;  /* 0x0a56e01518007986 */ /* 0x0003e2000c101908 */
[----:B------:R-:W-:Y:S02]  /*6d40*/  FMNMX R53, RZ, R53, !PT ;  /* 0x00000035ff357209 */ /* 0x000fe40007800000 */
[----:B------:R-:W-:Y:S02]  /*6d50*/  FMNMX R55, RZ, R55, !PT ;  /* 0x00000037ff377209 */ /* 0x000fe40007800000 */
[----:B------:R-:W-:-:S02]  /*6d60*/  FMNMX R57, RZ, R57, !PT ;  /* 0x00000039ff397209 */ /* 0x000fc40007800000 */
[----:B------:R-:W-:Y:S02]  /*6d70*/  FMNMX R69, RZ, R69, !PT ;  /* 0x00000045ff457209 */ /* 0x000fe40007800000 */
[----:B------:R-:W-:Y:S02]  /*6d80*/  FMNMX R71, RZ, R71, !PT ;  /* 0x00000047ff477209 */ /* 0x000fe40007800000 */
[----:B------:R-:W-:Y:S02]  /*6d90*/  FMNMX R33, RZ, R33, !PT ;  /* 0x00000021ff217209 */ /* 0x000fe40007800000 */
        /* <DEDUP_REMOVED lines=32> */
[----:B0-----:R-:W-:-:S02]  /*6fa0*/  FMNMX R23, RZ, R116, !PT ;  /* 0x00000074ff177209 */ /* 0x001fc40007800000 */
[----:B------:R-:W-:Y:S02]  /*6fb0*/  FMNMX R117, RZ, R117, !PT ;  /* 0x00000075ff757209 */ /* 0x000fe40007800000 */
[----:B-1----:R-:W-:Y:S02]  /*6fc0*/  FMNMX R21, RZ, R118, !PT ;  /* 0x00000076ff157209 */ /* 0x002fe40007800000 */
[----:B------:R-:W-:Y:S02]  /*6fd0*/  FMNMX R119, RZ, R119, !PT ;  /* 0x00000077ff777209 */ /* 0x000fe40007800000 */
[----:B------:R-:W-:Y:S01]  /*6fe0*/  FMNMX R27, RZ, R120, !PT ;  /* 0x00000078ff1b7209 */ /* 0x000fe20007800000 */
[----:B------:R0:W-:Y:S04]  /*6ff0*/  STG.E desc[UR8][R24.64], R47 ;  /* 0x0000002f18007986 */ /* 0x0001e8000c101908 */
        /* <DEDUP_REMOVED lines=45> */
[----:B------:R0:W-:Y:S01]  /*72d0*/  STG.E desc[UR8][R24.64+0xbdee0], R27 ;  /* 0x0bdee01b18007986 */ /* 0x0001e2000c101908 */
[----:B------:R-:W-:Y:S05]  /*72e0*/  @!P3 BRA `(.L_x_4) ;  /* 0xffffff98000cb947 */ /* 0x000fea000383ffff */
[----:B------:R-:W-:Y:S05]  /*72f0*/  EXIT ;  /* 0x000000000000794d */ /* 0x000fea0003800000 */
.L_x_5:
[----:B------:R-:W-:-:S00]  /*7300*/  BRA `(.L_x_5) ;  /* 0xfffffffc00fc7947 */ /* 0x000fc0000383ffff */
[----:B------:R-:W-:-:S00]  /*7310*/  NOP ;  /* 0x0000000000007918 */ /* 0x000fc00000000000 */
        /* <DEDUP_REMOVED lines=14> */
.L_x_6:


//--------------------- .nv.shared.fused_nn_conv2d_add_nn_relu_6_kernel0 --------------------------
	.section	.nv.shared.fused_nn_conv2d_add_nn_relu_6_kernel0,"aw",@nobits
	.sectionflags	@""
	.align	4
.nv.shared.fused_nn_conv2d_add_nn_relu_6_kernel0:
	.zero		3844


//--------------------- .nv.shared.reserved.0     --------------------------
	.section	.nv.shared.reserved.0,"aw",@nobits
	.weak		__nv_reservedSMEM_offset_0_alias
	.size		__nv_reservedSMEM_offset_0_alias, 0, 64
	.other		__nv_reservedSMEM_offset_0_alias,@"STO_CUDA_RESERVED_SHARED STV_DEFAULT"
__nv_reservedSMEM_offset_0_alias:
	.zero		0
	.zero		64


//--------------------- .nv.constant0.fused_nn_conv2d_add_nn_relu_6_kernel0 --------------------------
	.section	.nv.constant0.fused_nn_conv2d_add_nn_relu_6_kernel0,"a",@progbits
	.sectionflags	@""
	.align	4
.nv.constant0.fused_nn_conv2d_add_nn_relu_6_kernel0:
	.zero		952


//--------------------- SYMBOLS --------------------------

	.type		.nv.reservedSmem.offset0,@object
	.size		.nv.reservedSmem.offset0,0x4
	.type		.nv.reservedSmem.cap,@object
	.size		.nv.reservedSmem.cap,0x4
